//
// Generated by NVIDIA NVVM Compiler
//
// Compiler Build ID: CL-36424714
// Cuda compilation tools, release 13.0, V13.0.88
// Based on NVVM 20.0.0
//

.version 9.0
.target sm_100
.address_size 64

	// .globl	_Z8swapRowsPdiii

.visible .entry _Z8swapRowsPdiii(
	.param .u64 .ptr .align 1 _Z8swapRowsPdiii_param_0,
	.param .u32 _Z8swapRowsPdiii_param_1,
	.param .u32 _Z8swapRowsPdiii_param_2,
	.param .u32 _Z8swapRowsPdiii_param_3
)
{
	.reg .pred 	%p<7>;
	.reg .b32 	%r<57>;
	.reg .b64 	%rd<23>;
	.reg .b64 	%fd<11>;

	ld.param.u64 	%rd2, [_Z8swapRowsPdiii_param_0];
	ld.param.u32 	%r19, [_Z8swapRowsPdiii_param_1];
	ld.param.u32 	%r20, [_Z8swapRowsPdiii_param_2];
	ld.param.u32 	%r21, [_Z8swapRowsPdiii_param_3];
	cvta.to.global.u64 	%rd1, %rd2;
	mov.u32 	%r22, %ntid.x;
	mov.u32 	%r23, %ctaid.x;
	mov.u32 	%r24, %tid.x;
	mad.lo.s32 	%r55, %r22, %r23, %r24;
	mov.u32 	%r25, %nctaid.x;
	mul.lo.s32 	%r2, %r22, %r25;
	setp.ge.s32 	%p1, %r55, %r19;
	@%p1 bra 	$L__BB0_6;
	add.s32 	%r26, %r55, %r2;
	max.s32 	%r27, %r19, %r26;
	setp.lt.s32 	%p2, %r26, %r19;
	selp.u32 	%r28, 1, 0, %p2;
	add.s32 	%r29, %r26, %r28;
	sub.s32 	%r30, %r27, %r29;
	div.u32 	%r31, %r30, %r2;
	add.s32 	%r3, %r31, %r28;
	and.b32  	%r32, %r3, 3;
	setp.eq.s32 	%p3, %r32, 3;
	@%p3 bra 	$L__BB0_4;
	mul.lo.s32 	%r33, %r19, %r55;
	add.s32 	%r53, %r20, %r33;
	mul.lo.s32 	%r5, %r2, %r19;
	add.s32 	%r52, %r21, %r33;
	add.s32 	%r34, %r3, 1;
	and.b32  	%r35, %r34, 3;
	neg.s32 	%r51, %r35;
$L__BB0_3:
	.pragma "nounroll";
	mul.wide.s32 	%rd3, %r52, 8;
	add.s64 	%rd4, %rd1, %rd3;
	ld.global.f64 	%fd1, [%rd4];
	mul.wide.s32 	%rd5, %r53, 8;
	add.s64 	%rd6, %rd1, %rd5;
	ld.global.f64 	%fd2, [%rd6];
	st.global.f64 	[%rd4], %fd2;
	st.global.f64 	[%rd6], %fd1;
	add.s32 	%r55, %r55, %r2;
	add.s32 	%r53, %r53, %r5;
	add.s32 	%r52, %r52, %r5;
	add.s32 	%r51, %r51, 1;
	setp.ne.s32 	%p4, %r51, 0;
	@%p4 bra 	$L__BB0_3;
$L__BB0_4:
	setp.lt.u32 	%p5, %r3, 3;
	@%p5 bra 	$L__BB0_6;
$L__BB0_5:
	mul.lo.s32 	%r36, %r55, %r19;
	add.s32 	%r37, %r36, %r21;
	mul.wide.s32 	%rd7, %r37, 8;
	add.s64 	%rd8, %rd1, %rd7;
	ld.global.f64 	%fd3, [%rd8];
	add.s32 	%r38, %r36, %r20;
	mul.wide.s32 	%rd9, %r38, 8;
	add.s64 	%rd10, %rd1, %rd9;
	ld.global.f64 	%fd4, [%rd10];
	st.global.f64 	[%rd8], %fd4;
	st.global.f64 	[%rd10], %fd3;
	add.s32 	%r39, %r55, %r2;
	mul.lo.s32 	%r40, %r39, %r19;
	add.s32 	%r41, %r40, %r21;
	mul.wide.s32 	%rd11, %r41, 8;
	add.s64 	%rd12, %rd1, %rd11;
	ld.global.f64 	%fd5, [%rd12];
	add.s32 	%r42, %r40, %r20;
	mul.wide.s32 	%rd13, %r42, 8;
	add.s64 	%rd14, %rd1, %rd13;
	ld.global.f64 	%fd6, [%rd14];
	st.global.f64 	[%rd12], %fd6;
	st.global.f64 	[%rd14], %fd5;
	add.s32 	%r43, %r39, %r2;
	mul.lo.s32 	%r44, %r43, %r19;
	add.s32 	%r45, %r44, %r21;
	mul.wide.s32 	%rd15, %r45, 8;
	add.s64 	%rd16, %rd1, %rd15;
	ld.global.f64 	%fd7, [%rd16];
	add.s32 	%r46, %r44, %r20;
	mul.wide.s32 	%rd17, %r46, 8;
	add.s64 	%rd18, %rd1, %rd17;
	ld.global.f64 	%fd8, [%rd18];
	st.global.f64 	[%rd16], %fd8;
	st.global.f64 	[%rd18], %fd7;
	add.s32 	%r47, %r43, %r2;
	mul.lo.s32 	%r48, %r47, %r19;
	add.s32 	%r49, %r48, %r21;
	mul.wide.s32 	%rd19, %r49, 8;
	add.s64 	%rd20, %rd1, %rd19;
	ld.global.f64 	%fd9, [%rd20];
	add.s32 	%r50, %r48, %r20;
	mul.wide.s32 	%rd21, %r50, 8;
	add.s64 	%rd22, %rd1, %rd21;
	ld.global.f64 	%fd10, [%rd22];
	st.global.f64 	[%rd20], %fd10;
	st.global.f64 	[%rd22], %fd9;
	add.s32 	%r55, %r47, %r2;
	setp.lt.s32 	%p6, %r55, %r19;
	@%p6 bra 	$L__BB0_5;
$L__BB0_6:
	ret;

}
	// .globl	_Z6dividePdii
.visible .entry _Z6dividePdii(
	.param .u64 .ptr .align 1 _Z6dividePdii_param_0,
	.param .u32 _Z6dividePdii_param_1,
	.param .u32 _Z6dividePdii_param_2
)
{
	.reg .pred 	%p<7>;
	.reg .b32 	%r<53>;
	.reg .b64 	%rd<13>;
	.reg .b64 	%fd<12>;

	ld.param.u64 	%rd2, [_Z6dividePdii_param_0];
	ld.param.u32 	%r21, [_Z6dividePdii_param_1];
	ld.param.u32 	%r22, [_Z6dividePdii_param_2];
	cvta.to.global.u64 	%rd1, %rd2;
	mov.u32 	%r23, %ntid.x;
	mov.u32 	%r24, %ctaid.x;
	mul.lo.s32 	%r1, %r23, %r24;
	mov.u32 	%r2, %tid.x;
	mov.u32 	%r25, %nctaid.x;
	mul.lo.s32 	%r3, %r23, %r25;
	mul.lo.s32 	%r4, %r22, %r21;
	add.s32 	%r26, %r4, %r22;
	mul.wide.s32 	%rd3, %r26, 8;
	add.s64 	%rd4, %rd1, %rd3;
	ld.global.f64 	%fd1, [%rd4];
	add.s32 	%r27, %r2, %r1;
	add.s32 	%r28, %r27, %r22;
	add.s32 	%r52, %r28, 1;
	setp.ge.s32 	%p1, %r52, %r21;
	@%p1 bra 	$L__BB1_8;
	add.s32 	%r6, %r2, %r22;
	add.s32 	%r29, %r3, %r1;
	add.s32 	%r30, %r6, %r29;
	add.s32 	%r31, %r30, 1;
	max.s32 	%r32, %r21, %r31;
	not.b32 	%r33, %r29;
	add.s32 	%r34, %r32, %r33;
	sub.s32 	%r35, %r34, %r6;
	setp.ne.s32 	%p2, %r35, 0;
	selp.u32 	%r36, 1, 0, %p2;
	selp.s32 	%r37, -1, 0, %p2;
	add.s32 	%r38, %r35, %r37;
	div.u32 	%r39, %r38, %r3;
	add.s32 	%r7, %r39, %r36;
	and.b32  	%r40, %r7, 3;
	setp.eq.s32 	%p3, %r40, 3;
	@%p3 bra 	$L__BB1_5;
	add.s32 	%r50, %r6, %r1;
	mad.lo.s32 	%r42, %r22, %r21, %r22;
	add.s32 	%r43, %r27, %r42;
	add.s32 	%r49, %r43, 1;
	add.s32 	%r44, %r7, 1;
	and.b32  	%r45, %r44, 3;
	neg.s32 	%r48, %r45;
$L__BB1_3:
	.pragma "nounroll";
	mul.wide.s32 	%rd5, %r49, 8;
	add.s64 	%rd6, %rd1, %rd5;
	ld.global.f64 	%fd2, [%rd6];
	div.rn.f64 	%fd3, %fd2, %fd1;
	st.global.f64 	[%rd6], %fd3;
	add.s32 	%r50, %r50, %r3;
	add.s32 	%r49, %r49, %r3;
	add.s32 	%r48, %r48, 1;
	setp.ne.s32 	%p4, %r48, 0;
	@%p4 bra 	$L__BB1_3;
	add.s32 	%r52, %r50, 1;
$L__BB1_5:
	setp.lt.u32 	%p5, %r7, 3;
	@%p5 bra 	$L__BB1_8;
	mul.wide.s32 	%rd9, %r3, 8;
	shl.b32 	%r47, %r3, 2;
$L__BB1_7:
	add.s32 	%r46, %r52, %r4;
	mul.wide.s32 	%rd7, %r46, 8;
	add.s64 	%rd8, %rd1, %rd7;
	ld.global.f64 	%fd4, [%rd8];
	div.rn.f64 	%fd5, %fd4, %fd1;
	st.global.f64 	[%rd8], %fd5;
	add.s64 	%rd10, %rd8, %rd9;
	ld.global.f64 	%fd6, [%rd10];
	div.rn.f64 	%fd7, %fd6, %fd1;
	st.global.f64 	[%rd10], %fd7;
	add.s64 	%rd11, %rd10, %rd9;
	ld.global.f64 	%fd8, [%rd11];
	div.rn.f64 	%fd9, %fd8, %fd1;
	st.global.f64 	[%rd11], %fd9;
	add.s64 	%rd12, %rd11, %rd9;
	ld.global.f64 	%fd10, [%rd12];
	div.rn.f64 	%fd11, %fd10, %fd1;
	st.global.f64 	[%rd12], %fd11;
	add.s32 	%r52, %r47, %r52;
	setp.lt.s32 	%p6, %r52, %r21;
	@%p6 bra 	$L__BB1_7;
$L__BB1_8:
	ret;

}
	// .globl	_Z11make_joinedPdPKdii
.visible .entry _Z11make_joinedPdPKdii(
	.param .u64 .ptr .align 1 _Z11make_joinedPdPKdii_param_0,
	.param .u64 .ptr .align 1 _Z11make_joinedPdPKdii_param_1,
	.param .u32 _Z11make_joinedPdPKdii_param_2,
	.param .u32 _Z11make_joinedPdPKdii_param_3
)
{
	.reg .pred 	%p<10>;
	.reg .b32 	%r<45>;
	.reg .b64 	%rd<29>;
	.reg .b64 	%fd<8>;

	ld.param.u64 	%rd7, [_Z11make_joinedPdPKdii_param_0];
	ld.param.u64 	%rd8, [_Z11make_joinedPdPKdii_param_1];
	ld.param.u32 	%r18, [_Z11make_joinedPdPKdii_param_2];
	ld.param.u32 	%r19, [_Z11make_joinedPdPKdii_param_3];
	cvta.to.global.u64 	%rd1, %rd8;
	cvta.to.global.u64 	%rd2, %rd7;
	mov.u32 	%r1, %ntid.x;
	mov.u32 	%r20, %ctaid.x;
	mov.u32 	%r21, %tid.x;
	mad.lo.s32 	%r42, %r1, %r20, %r21;
	mov.u32 	%r22, %ntid.y;
	mov.u32 	%r23, %ctaid.y;
	mov.u32 	%r24, %tid.y;
	mad.lo.s32 	%r3, %r22, %r23, %r24;
	mov.u32 	%r25, %nctaid.y;
	mul.lo.s32 	%r4, %r22, %r25;
	setp.ge.s32 	%p1, %r42, %r18;
	@%p1 bra 	$L__BB2_10;
	add.s32 	%r5, %r3, %r4;
	max.s32 	%r26, %r19, %r5;
	setp.lt.s32 	%p2, %r5, %r19;
	selp.u32 	%r27, 1, 0, %p2;
	add.s32 	%r28, %r5, %r27;
	sub.s32 	%r29, %r26, %r28;
	div.u32 	%r30, %r29, %r4;
	add.s32 	%r6, %r30, %r27;
	and.b32  	%r7, %r6, 3;
	add.s32 	%r8, %r5, %r4;
	add.s32 	%r9, %r8, %r4;
	mov.u32 	%r31, %nctaid.x;
	mul.lo.s32 	%r10, %r1, %r31;
$L__BB2_2:
	setp.ge.s32 	%p3, %r3, %r19;
	mul.lo.s32 	%r32, %r42, %r18;
	shl.b32 	%r33, %r32, 1;
	add.s32 	%r34, %r42, %r18;
	add.s32 	%r35, %r34, %r33;
	mul.wide.s32 	%rd9, %r35, 8;
	add.s64 	%rd10, %rd2, %rd9;
	mov.b64 	%rd11, 4607182418800017408;
	st.global.u64 	[%rd10], %rd11;
	@%p3 bra 	$L__BB2_9;
	setp.eq.s32 	%p4, %r7, 3;
	mov.u32 	%r43, %r3;
	@%p4 bra 	$L__BB2_7;
	setp.eq.s32 	%p5, %r7, 0;
	add.s32 	%r36, %r3, %r32;
	mul.wide.s32 	%rd12, %r36, 8;
	add.s64 	%rd3, %rd1, %rd12;
	ld.global.f64 	%fd1, [%rd3];
	add.s32 	%r37, %r36, %r32;
	mul.wide.s32 	%rd13, %r37, 8;
	add.s64 	%rd4, %rd2, %rd13;
	st.global.f64 	[%rd4], %fd1;
	mov.u32 	%r43, %r5;
	@%p5 bra 	$L__BB2_7;
	setp.eq.s32 	%p6, %r7, 1;
	shl.b32 	%r13, %r4, 3;
	cvt.u64.u32 	%rd14, %r13;
	add.s64 	%rd5, %rd3, %rd14;
	ld.global.f64 	%fd2, [%rd5];
	add.s64 	%rd6, %rd4, %rd14;
	st.global.f64 	[%rd6], %fd2;
	mov.u32 	%r43, %r8;
	@%p6 bra 	$L__BB2_7;
	add.s64 	%rd16, %rd5, %rd14;
	ld.global.f64 	%fd3, [%rd16];
	add.s64 	%rd17, %rd6, %rd14;
	st.global.f64 	[%rd17], %fd3;
	mov.u32 	%r43, %r9;
$L__BB2_7:
	setp.lt.u32 	%p7, %r6, 3;
	@%p7 bra 	$L__BB2_9;
$L__BB2_8:
	add.s32 	%r38, %r43, %r32;
	mul.wide.s32 	%rd18, %r38, 8;
	add.s64 	%rd19, %rd1, %rd18;
	ld.global.f64 	%fd4, [%rd19];
	add.s32 	%r39, %r38, %r32;
	mul.wide.s32 	%rd20, %r39, 8;
	add.s64 	%rd21, %rd2, %rd20;
	st.global.f64 	[%rd21], %fd4;
	shl.b32 	%r40, %r4, 3;
	cvt.u64.u32 	%rd22, %r40;
	add.s64 	%rd23, %rd19, %rd22;
	ld.global.f64 	%fd5, [%rd23];
	add.s64 	%rd24, %rd21, %rd22;
	st.global.f64 	[%rd24], %fd5;
	add.s64 	%rd25, %rd23, %rd22;
	ld.global.f64 	%fd6, [%rd25];
	add.s64 	%rd26, %rd24, %rd22;
	st.global.f64 	[%rd26], %fd6;
	add.s64 	%rd27, %rd25, %rd22;
	ld.global.f64 	%fd7, [%rd27];
	add.s64 	%rd28, %rd26, %rd22;
	st.global.f64 	[%rd28], %fd7;
	shl.b32 	%r41, %r4, 2;
	add.s32 	%r43, %r41, %r43;
	setp.lt.s32 	%p8, %r43, %r19;
	@%p8 bra 	$L__BB2_8;
$L__BB2_9:
	add.s32 	%r42, %r42, %r10;
	setp.lt.s32 	%p9, %r42, %r18;
	@%p9 bra 	$L__BB2_2;
$L__BB2_10:
	ret;

}
	// .globl	_Z12split_joinedPdPKdii
.visible .entry _Z12split_joinedPdPKdii(
	.param .u64 .ptr .align 1 _Z12split_joinedPdPKdii_param_0,
	.param .u64 .ptr .align 1 _Z12split_joinedPdPKdii_param_1,
	.param .u32 _Z12split_joinedPdPKdii_param_2,
	.param .u32 _Z12split_joinedPdPKdii_param_3
)
{
	.reg .pred 	%p<10>;
	.reg .b32 	%r<43>;
	.reg .b64 	%rd<26>;
	.reg .b64 	%fd<8>;

	ld.param.u64 	%rd7, [_Z12split_joinedPdPKdii_param_0];
	ld.param.u64 	%rd8, [_Z12split_joinedPdPKdii_param_1];
	ld.param.u32 	%r20, [_Z12split_joinedPdPKdii_param_2];
	ld.param.u32 	%r21, [_Z12split_joinedPdPKdii_param_3];
	cvta.to.global.u64 	%rd1, %rd7;
	cvta.to.global.u64 	%rd2, %rd8;
	mov.u32 	%r1, %ntid.x;
	mov.u32 	%r22, %ctaid.x;
	mov.u32 	%r23, %tid.x;
	mad.lo.s32 	%r40, %r1, %r22, %r23;
	mov.u32 	%r24, %ntid.y;
	mov.u32 	%r25, %ctaid.y;
	mov.u32 	%r26, %tid.y;
	mad.lo.s32 	%r3, %r24, %r25, %r26;
	mov.u32 	%r27, %nctaid.y;
	mul.lo.s32 	%r4, %r24, %r27;
	setp.ge.s32 	%p1, %r40, %r20;
	@%p1 bra 	$L__BB3_10;
	shl.b32 	%r5, %r20, 1;
	add.s32 	%r6, %r3, %r4;
	max.s32 	%r28, %r21, %r6;
	setp.lt.s32 	%p2, %r6, %r21;
	selp.u32 	%r29, 1, 0, %p2;
	add.s32 	%r30, %r6, %r29;
	sub.s32 	%r31, %r28, %r30;
	div.u32 	%r32, %r31, %r4;
	add.s32 	%r7, %r32, %r29;
	and.b32  	%r8, %r7, 3;
	add.s32 	%r9, %r6, %r4;
	add.s32 	%r10, %r9, %r4;
	mov.u32 	%r33, %nctaid.x;
	mul.lo.s32 	%r11, %r1, %r33;
$L__BB3_2:
	setp.ge.s32 	%p3, %r3, %r21;
	@%p3 bra 	$L__BB3_9;
	setp.eq.s32 	%p4, %r8, 3;
	mad.lo.s32 	%r13, %r5, %r40, %r20;
	mul.lo.s32 	%r14, %r40, %r20;
	mov.u32 	%r41, %r3;
	@%p4 bra 	$L__BB3_7;
	setp.eq.s32 	%p5, %r8, 0;
	add.s32 	%r34, %r13, %r3;
	mul.wide.s32 	%rd9, %r34, 8;
	add.s64 	%rd3, %rd2, %rd9;
	ld.global.f64 	%fd1, [%rd3];
	add.s32 	%r35, %r3, %r14;
	mul.wide.s32 	%rd10, %r35, 8;
	add.s64 	%rd4, %rd1, %rd10;
	st.global.f64 	[%rd4], %fd1;
	mov.u32 	%r41, %r6;
	@%p5 bra 	$L__BB3_7;
	setp.eq.s32 	%p6, %r8, 1;
	shl.b32 	%r15, %r4, 3;
	cvt.u64.u32 	%rd11, %r15;
	add.s64 	%rd5, %rd3, %rd11;
	ld.global.f64 	%fd2, [%rd5];
	add.s64 	%rd6, %rd4, %rd11;
	st.global.f64 	[%rd6], %fd2;
	mov.u32 	%r41, %r9;
	@%p6 bra 	$L__BB3_7;
	add.s64 	%rd13, %rd5, %rd11;
	ld.global.f64 	%fd3, [%rd13];
	add.s64 	%rd14, %rd6, %rd11;
	st.global.f64 	[%rd14], %fd3;
	mov.u32 	%r41, %r10;
$L__BB3_7:
	setp.lt.u32 	%p7, %r7, 3;
	@%p7 bra 	$L__BB3_9;
$L__BB3_8:
	add.s32 	%r36, %r13, %r41;
	mul.wide.s32 	%rd15, %r36, 8;
	add.s64 	%rd16, %rd2, %rd15;
	ld.global.f64 	%fd4, [%rd16];
	add.s32 	%r37, %r41, %r14;
	mul.wide.s32 	%rd17, %r37, 8;
	add.s64 	%rd18, %rd1, %rd17;
	st.global.f64 	[%rd18], %fd4;
	shl.b32 	%r38, %r4, 3;
	cvt.u64.u32 	%rd19, %r38;
	add.s64 	%rd20, %rd16, %rd19;
	ld.global.f64 	%fd5, [%rd20];
	add.s64 	%rd21, %rd18, %rd19;
	st.global.f64 	[%rd21], %fd5;
	add.s64 	%rd22, %rd20, %rd19;
	ld.global.f64 	%fd6, [%rd22];
	add.s64 	%rd23, %rd21, %rd19;
	st.global.f64 	[%rd23], %fd6;
	add.s64 	%rd24, %rd22, %rd19;
	ld.global.f64 	%fd7, [%rd24];
	add.s64 	%rd25, %rd23, %rd19;
	st.global.f64 	[%rd25], %fd7;
	shl.b32 	%r39, %r4, 2;
	add.s32 	%r41, %r39, %r41;
	setp.lt.s32 	%p8, %r41, %r21;
	@%p8 bra 	$L__BB3_8;
$L__BB3_9:
	add.s32 	%r40, %r40, %r11;
	setp.lt.s32 	%p9, %r40, %r20;
	@%p9 bra 	$L__BB3_2;
$L__BB3_10:
	ret;

}


// ===== COMPILED SASS (sm_100) =====

	.target	sm_100

	.elftype	@"ET_EXEC"


//--------------------- .note.nv.tkinfo           --------------------------
	.section	.note.nv.tkinfo,"",@"SHT_NOTE"
	.sectionflags	@"SHF_NOTE_NV_TKINFO"
	.tkinfo
        /*0018*/ 	.word	0x00000002
        /*0030*/ 	.string	""
        /*0030*/ 	.string	"ptxas"
        /*0030*/ 	.string	"Cuda compilation tools, release 13.0, V13.0.88"
        /*0030*/ 	.string	"Build cuda_13.0.r13.0/compiler.36424714_0"
        /*0030*/ 	.string	"-arch sm_100 -m 64 "



//--------------------- .note.nv.cuinfo           --------------------------
	.section	.note.nv.cuinfo,"",@"SHT_NOTE"
	.sectionflags	@"SHF_NOTE_NV_CUINFO"
        /*0018*/ 	.short	0x0002
        /*001a*/ 	.short	0x0064
        /*001c*/ 	.short	0x0082
	.zero		2


//--------------------- .nv.info                  --------------------------
	.section	.nv.info,"",@"SHT_CUDA_INFO"
	.align	4


	//----- nvinfo : EIATTR_REGCOUNT
	.align		4
        /*0000*/ 	.byte	0x04, 0x2f
        /*0002*/ 	.short	(.L_1 - .L_0)
	.align		4
.L_0:
        /*0004*/ 	.word	index@(_Z8swapRowsPdiii)
        /*0008*/ 	.word	0x0000001c


	//----- nvinfo : EIATTR_FRAME_SIZE
	.align		4
.L_1:
        /*000c*/ 	.byte	0x04, 0x11
        /*000e*/ 	.short	(.L_3 - .L_2)
	.align		4
.L_2:
        /*0010*/ 	.word	index@(_Z8swapRowsPdiii)
        /*0014*/ 	.word	0x00000000


	//----- nvinfo : EIATTR_REGCOUNT
	.align		4
.L_3:
        /*0018*/ 	.byte	0x04, 0x2f
        /*001a*/ 	.short	(.L_5 - .L_4)
	.align		4
.L_4:
        /*001c*/ 	.word	index@(_Z6dividePdii)
        /*0020*/ 	.word	0x00000026


	//----- nvinfo : EIATTR_FRAME_SIZE
	.align		4
.L_5:
        /*0024*/ 	.byte	0x04, 0x11
        /*0026*/ 	.short	(.L_7 - .L_6)
	.align		4
.L_6:
        /*0028*/ 	.word	index@($__internal_0_$__cuda_sm20_div_rn_f64_full)
        /*002c*/ 	.word	0x00000000


	//----- nvinfo : EIATTR_FRAME_SIZE
	.align		4
.L_7:
        /*0030*/ 	.byte	0x04, 0x11
        /*0032*/ 	.short	(.L_9 - .L_8)
	.align		4
.L_8:
        /*0034*/ 	.word	index@(_Z6dividePdii)
        /*0038*/ 	.word	0x00000000


	//----- nvinfo : EIATTR_REGCOUNT
	.align		4
.L_9:
        /*003c*/ 	.byte	0x04, 0x2f
        /*003e*/ 	.short	(.L_11 - .L_10)
	.align		4
.L_10:
        /*0040*/ 	.word	index@(_Z11make_joinedPdPKdii)
        /*0044*/ 	.word	0x00000020


	//----- nvinfo : EIATTR_FRAME_SIZE
	.align		4
.L_11:
        /*0048*/ 	.byte	0x04, 0x11
        /*004a*/ 	.short	(.L_13 - .L_12)
	.align		4
.L_12:
        /*004c*/ 	.word	index@(_Z11make_joinedPdPKdii)
        /*0050*/ 	.word	0x00000000


	//----- nvinfo : EIATTR_REGCOUNT
	.align		4
.L_13:
        /*0054*/ 	.byte	0x04, 0x2f
        /*0056*/ 	.short	(.L_15 - .L_14)
	.align		4
.L_14:
        /*0058*/ 	.word	index@(_Z12split_joinedPdPKdii)
        /*005c*/ 	.word	0x00000020


	//----- nvinfo : EIATTR_FRAME_SIZE
	.align		4
.L_15:
        /*0060*/ 	.byte	0x04, 0x11
        /*0062*/ 	.short	(.L_17 - .L_16)
	.align		4
.L_16:
        /*0064*/ 	.word	index@(_Z12split_joinedPdPKdii)
        /*0068*/ 	.word	0x00000000


	//----- nvinfo : EIATTR_MIN_STACK_SIZE
	.align		4
.L_17:
        /*006c*/ 	.byte	0x04, 0x12
        /*006e*/ 	.short	(.L_19 - .L_18)
	.align		4
.L_18:
        /*0070*/ 	.word	index@(_Z12split_joinedPdPKdii)
        /*0074*/ 	.word	0x00000000


	//----- nvinfo : EIATTR_MIN_STACK_SIZE
	.align		4
.L_19:
        /*0078*/ 	.byte	0x04, 0x12
        /*007a*/ 	.short	(.L_21 - .L_20)
	.align		4
.L_20:
        /*007c*/ 	.word	index@(_Z11make_joinedPdPKdii)
        /*0080*/ 	.word	0x00000000


	//----- nvinfo : EIATTR_MIN_STACK_SIZE
	.align		4
.L_21:
        /*0084*/ 	.byte	0x04, 0x12
        /*0086*/ 	.short	(.L_23 - .L_22)
	.align		4
.L_22:
        /*0088*/ 	.word	index@(_Z6dividePdii)
        /*008c*/ 	.word	0x00000000


	//----- nvinfo : EIATTR_MIN_STACK_SIZE
	.align		4
.L_23:
        /*0090*/ 	.byte	0x04, 0x12
        /*0092*/ 	.short	(.L_25 - .L_24)
	.align		4
.L_24:
        /*0094*/ 	.word	index@(_Z8swapRowsPdiii)
        /*0098*/ 	.word	0x00000000
.L_25:


//--------------------- .nv.compat                --------------------------
	.section	.nv.compat,"",@"SHT_CUDA_COMPAT_INFO"
	.align	4
        /*0000*/ 	.byte	0x02, 0x09, 0x00, 0x00, 0x02, 0x02, 0x01, 0x00, 0x02, 0x05, 0x05, 0x00, 0x03, 0x07, 0x01, 0x01
        /*0010*/ 	.byte	0x02, 0x03, 0x00, 0x00, 0x02, 0x06, 0x01, 0x00, 0x04, 0x0b, 0x08, 0x00, 0x01, 0x00, 0x00, 0x00
        /*0020*/ 	.byte	0x00, 0x00, 0x00, 0x00


//--------------------- .nv.info._Z12split_joinedPdPKdii --------------------------
	.section	.nv.info._Z12split_joinedPdPKdii,"",@"SHT_CUDA_INFO"
	.sectionflags	@""
	.align	4


	//----- nvinfo : EIATTR_CUDA_API_VERSION
	.align		4
        /*0000*/ 	.byte	0x04, 0x37
        /*0002*/ 	.short	(.L_27 - .L_26)
.L_26:
        /*0004*/ 	.word	0x00000082


	//----- nvinfo : EIATTR_KPARAM_INFO
	.align		4
.L_27:
        /*0008*/ 	.byte	0x04, 0x17
        /*000a*/ 	.short	(.L_29 - .L_28)
.L_28:
        /*000c*/ 	.word	0x00000000
        /*0010*/ 	.short	0x0003
        /*0012*/ 	.short	0x0014
        /*0014*/ 	.byte	0x00, 0xf0, 0x11, 0x00


	//----- nvinfo : EIATTR_KPARAM_INFO
	.align		4
.L_29:
        /*0018*/ 	.byte	0x04, 0x17
        /*001a*/ 	.short	(.L_31 - .L_30)
.L_30:
        /*001c*/ 	.word	0x00000000
        /*0020*/ 	.short	0x0002
        /*0022*/ 	.short	0x0010
        /*0024*/ 	.byte	0x00, 0xf0, 0x11, 0x00


	//----- nvinfo : EIATTR_KPARAM_INFO
	.align		4
.L_31:
        /*0028*/ 	.byte	0x04, 0x17
        /*002a*/ 	.short	(.L_33 - .L_32)
.L_32:
        /*002c*/ 	.word	0x00000000
        /*0030*/ 	.short	0x0001
        /*0032*/ 	.short	0x0008
        /*0034*/ 	.byte	0x00, 0xf5, 0x21, 0x00


	//----- nvinfo : EIATTR_KPARAM_INFO
	.align		4
.L_33:
        /*0038*/ 	.byte	0x04, 0x17
        /*003a*/ 	.short	(.L_35 - .L_34)
.L_34:
        /*003c*/ 	.word	0x00000000
        /*0040*/ 	.short	0x0000
        /*0042*/ 	.short	0x0000
        /*0044*/ 	.byte	0x00, 0xf5, 0x21, 0x00


	//----- nvinfo : EIATTR_SPARSE_MMA_MASK
	.align		4
.L_35:
        /*0048*/ 	.byte	0x03, 0x50
        /*004a*/ 	.short	0x0000


	//----- nvinfo : EIATTR_MAXREG_COUNT
	.align		4
        /*004c*/ 	.byte	0x03, 0x1b
        /*004e*/ 	.short	0x00ff


	//----- nvinfo : EIATTR_MERCURY_ISA_VERSION
	.align		4
        /*0050*/ 	.byte	0x03, 0x5f
        /*0052*/ 	.short	0x0101


	//----- nvinfo : EIATTR_VRC_CTA_INIT_COUNT
	.align		4
        /*0054*/ 	.byte	0x02, 0x4a
	.zero		1
	.zero		1


	//----- nvinfo : EIATTR_EXIT_INSTR_OFFSETS
	.align		4
        /*0058*/ 	.byte	0x04, 0x1c
        /*005a*/ 	.short	(.L_37 - .L_36)


	//   ....[0]....
.L_36:
        /*005c*/ 	.word	0x000000d0


	//   ....[1]....
        /*0060*/ 	.word	0x000007a0


	//----- nvinfo : EIATTR_CRS_STACK_SIZE
	.align		4
.L_37:
        /*0064*/ 	.byte	0x04, 0x1e
        /*0066*/ 	.short	(.L_39 - .L_38)
.L_38:
        /*0068*/ 	.word	0x00000000


	//----- nvinfo : EIATTR_CBANK_PARAM_SIZE
	.align		4
.L_39:
        /*006c*/ 	.byte	0x03, 0x19
        /*006e*/ 	.short	0x0018


	//----- nvinfo : EIATTR_PARAM_CBANK
	.align		4
        /*0070*/ 	.byte	0x04, 0x0a
        /*0072*/ 	.short	(.L_41 - .L_40)
	.align		4
.L_40:
        /*0074*/ 	.word	index@(.nv.constant0._Z12split_joinedPdPKdii)
        /*0078*/ 	.short	0x0380
        /*007a*/ 	.short	0x0018


	//----- nvinfo : EIATTR_SW_WAR
	.align		4
.L_41:
        /*007c*/ 	.byte	0x04, 0x36
        /*007e*/ 	.short	(.L_43 - .L_42)
.L_42:
        /*0080*/ 	.word	0x00000008
.L_43:


//--------------------- .nv.info._Z11make_joinedPdPKdii --------------------------
	.section	.nv.info._Z11make_joinedPdPKdii,"",@"SHT_CUDA_INFO"
	.sectionflags	@""
	.align	4


	//----- nvinfo : EIATTR_CUDA_API_VERSION
	.align		4
        /*0000*/ 	.byte	0x04, 0x37
        /*0002*/ 	.short	(.L_45 - .L_44)
.L_44:
        /*0004*/ 	.word	0x00000082


	//----- nvinfo : EIATTR_KPARAM_INFO
	.align		4
.L_45:
        /*0008*/ 	.byte	0x04, 0x17
        /*000a*/ 	.short	(.L_47 - .L_46)
.L_46:
        /*000c*/ 	.word	0x00000000
        /*0010*/ 	.short	0x0003
        /*0012*/ 	.short	0x0014
        /*0014*/ 	.byte	0x00, 0xf0, 0x11, 0x00


	//----- nvinfo : EIATTR_KPARAM_INFO
	.align		4
.L_47:
        /*0018*/ 	.byte	0x04, 0x17
        /*001a*/ 	.short	(.L_49 - .L_48)
.L_48:
        /*001c*/ 	.word	0x00000000
        /*0020*/ 	.short	0x0002
        /*0022*/ 	.short	0x0010
        /*0024*/ 	.byte	0x00, 0xf0, 0x11, 0x00


	//----- nvinfo : EIATTR_KPARAM_INFO
	.align		4
.L_49:
        /*0028*/ 	.byte	0x04, 0x17
        /*002a*/ 	.short	(.L_51 - .L_50)
.L_50:
        /*002c*/ 	.word	0x00000000
        /*0030*/ 	.short	0x0001
        /*0032*/ 	.short	0x0008
        /*0034*/ 	.byte	0x00, 0xf5, 0x21, 0x00


	//----- nvinfo : EIATTR_KPARAM_INFO
	.align		4
.L_51:
        /*0038*/ 	.byte	0x04, 0x17
        /*003a*/ 	.short	(.L_53 - .L_52)
.L_52:
        /*003c*/ 	.word	0x00000000
        /*0040*/ 	.short	0x0000
        /*0042*/ 	.short	0x0000
        /*0044*/ 	.byte	0x00, 0xf5, 0x21, 0x00


	//----- nvinfo : EIATTR_SPARSE_MMA_MASK
	.align		4
.L_53:
        /*0048*/ 	.byte	0x03, 0x50
        /*004a*/ 	.short	0x0000


	//----- nvinfo : EIATTR_MAXREG_COUNT
	.align		4
        /*004c*/ 	.byte	0x03, 0x1b
        /*004e*/ 	.short	0x00ff


	//----- nvinfo : EIATTR_MERCURY_ISA_VERSION
	.align		4
        /*0050*/ 	.byte	0x03, 0x5f
        /*0052*/ 	.short	0x0101


	//----- nvinfo : EIATTR_VRC_CTA_INIT_COUNT
	.align		4
        /*0054*/ 	.byte	0x02, 0x4a
	.zero		1
	.zero		1


	//----- nvinfo : EIATTR_EXIT_INSTR_OFFSETS
	.align		4
        /*0058*/ 	.byte	0x04, 0x1c
        /*005a*/ 	.short	(.L_55 - .L_54)


	//   ....[0]....
.L_54:
        /*005c*/ 	.word	0x000000d0


	//   ....[1]....
        /*0060*/ 	.word	0x000007c0


	//----- nvinfo : EIATTR_CRS_STACK_SIZE
	.align		4
.L_55:
        /*0064*/ 	.byte	0x04, 0x1e
        /*0066*/ 	.short	(.L_57 - .L_56)
.L_56:
        /*0068*/ 	.word	0x00000000


	//----- nvinfo : EIATTR_CBANK_PARAM_SIZE
	.align		4
.L_57:
        /*006c*/ 	.byte	0x03, 0x19
        /*006e*/ 	.short	0x0018


	//----- nvinfo : EIATTR_PARAM_CBANK
	.align		4
        /*0070*/ 	.byte	0x04, 0x0a
        /*0072*/ 	.short	(.L_59 - .L_58)
	.align		4
.L_58:
        /*0074*/ 	.word	index@(.nv.constant0._Z11make_joinedPdPKdii)
        /*0078*/ 	.short	0x0380
        /*007a*/ 	.short	0x0018


	//----- nvinfo : EIATTR_SW_WAR
	.align		4
.L_59:
        /*007c*/ 	.byte	0x04, 0x36
        /*007e*/ 	.short	(.L_61 - .L_60)
.L_60:
        /*0080*/ 	.word	0x00000008
.L_61:


//--------------------- .nv.info._Z6dividePdii    --------------------------
	.section	.nv.info._Z6dividePdii,"",@"SHT_CUDA_INFO"
	.sectionflags	@""
	.align	4


	//----- nvinfo : EIATTR_CUDA_API_VERSION
	.align		4
        /*0000*/ 	.byte	0x04, 0x37
        /*0002*/ 	.short	(.L_63 - .L_62)
.L_62:
        /*0004*/ 	.word	0x00000082


	//----- nvinfo : EIATTR_KPARAM_INFO
	.align		4
.L_63:
        /*0008*/ 	.byte	0x04, 0x17
        /*000a*/ 	.short	(.L_65 - .L_64)
.L_64:
        /*000c*/ 	.word	0x00000000
        /*0010*/ 	.short	0x0002
        /*0012*/ 	.short	0x000c
        /*0014*/ 	.byte	0x00, 0xf0, 0x11, 0x00


	//----- nvinfo : EIATTR_KPARAM_INFO
	.align		4
.L_65:
        /*0018*/ 	.byte	0x04, 0x17
        /*001a*/ 	.short	(.L_67 - .L_66)
.L_66:
        /*001c*/ 	.word	0x00000000
        /*0020*/ 	.short	0x0001
        /*0022*/ 	.short	0x0008
        /*0024*/ 	.byte	0x00, 0xf0, 0x11, 0x00


	//----- nvinfo : EIATTR_KPARAM_INFO
	.align		4
.L_67:
        /*0028*/ 	.byte	0x04, 0x17
        /*002a*/ 	.short	(.L_69 - .L_68)
.L_68:
        /*002c*/ 	.word	0x00000000
        /*0030*/ 	.short	0x0000
        /*0032*/ 	.short	0x0000
        /*0034*/ 	.byte	0x00, 0xf5, 0x21, 0x00


	//----- nvinfo : EIATTR_SPARSE_MMA_MASK
	.align		4
.L_69:
        /*0038*/ 	.byte	0x03, 0x50
        /*003a*/ 	.short	0x0000


	//----- nvinfo : EIATTR_MAXREG_COUNT
	.align		4
        /*003c*/ 	.byte	0x03, 0x1b
        /*003e*/ 	.short	0x00ff


	//----- nvinfo : EIATTR_MERCURY_ISA_VERSION
	.align		4
        /*0040*/ 	.byte	0x03, 0x5f
        /*0042*/ 	.short	0x0101


	//----- nvinfo : EIATTR_VRC_CTA_INIT_COUNT
	.align		4
        /*0044*/ 	.byte	0x02, 0x4a
	.zero		1
	.zero		1


	//----- nvinfo : EIATTR_EXIT_INSTR_OFFSETS
	.align		4
        /*0048*/ 	.byte	0x04, 0x1c
        /*004a*/ 	.short	(.L_71 - .L_70)


	//   ....[0]....
.L_70:
        /*004c*/ 	.word	0x00000090


	//   ....[1]....
        /*0050*/ 	.word	0x000005d0


	//   ....[2]....
        /*0054*/ 	.word	0x00000be0


	//----- nvinfo : EIATTR_CRS_STACK_SIZE
	.align		4
.L_71:
        /*0058*/ 	.byte	0x04, 0x1e
        /*005a*/ 	.short	(.L_73 - .L_72)
.L_72:
        /*005c*/ 	.word	0x00000000


	//----- nvinfo : EIATTR_CBANK_PARAM_SIZE
	.align		4
.L_73:
        /*0060*/ 	.byte	0x03, 0x19
        /*0062*/ 	.short	0x0010


	//----- nvinfo : EIATTR_PARAM_CBANK
	.align		4
        /*0064*/ 	.byte	0x04, 0x0a
        /*0066*/ 	.short	(.L_75 - .L_74)
	.align		4
.L_74:
        /*0068*/ 	.word	index@(.nv.constant0._Z6dividePdii)
        /*006c*/ 	.short	0x0380
        /*006e*/ 	.short	0x0010


	//----- nvinfo : EIATTR_SW_WAR
	.align		4
.L_75:
        /*0070*/ 	.byte	0x04, 0x36
        /*0072*/ 	.short	(.L_77 - .L_76)
.L_76:
        /*0074*/ 	.word	0x00000008
.L_77:


//--------------------- .nv.info._Z8swapRowsPdiii --------------------------
	.section	.nv.info._Z8swapRowsPdiii,"",@"SHT_CUDA_INFO"
	.sectionflags	@""
	.align	4


	//----- nvinfo : EIATTR_CUDA_API_VERSION
	.align		4
        /*0000*/ 	.byte	0x04, 0x37
        /*0002*/ 	.short	(.L_79 - .L_78)
.L_78:
        /*0004*/ 	.word	0x00000082


	//----- nvinfo : EIATTR_KPARAM_INFO
	.align		4
.L_79:
        /*0008*/ 	.byte	0x04, 0x17
        /*000a*/ 	.short	(.L_81 - .L_80)
.L_80:
        /*000c*/ 	.word	0x00000000
        /*0010*/ 	.short	0x0003
        /*0012*/ 	.short	0x0010
        /*0014*/ 	.byte	0x00, 0xf0, 0x11, 0x00


	//----- nvinfo : EIATTR_KPARAM_INFO
	.align		4
.L_81:
        /*0018*/ 	.byte	0x04, 0x17
        /*001a*/ 	.short	(.L_83 - .L_82)
.L_82:
        /*001c*/ 	.word	0x00000000
        /*0020*/ 	.short	0x0002
        /*0022*/ 	.short	0x000c
        /*0024*/ 	.byte	0x00, 0xf0, 0x11, 0x00


	//----- nvinfo : EIATTR_KPARAM_INFO
	.align		4
.L_83:
        /*0028*/ 	.byte	0x04, 0x17
        /*002a*/ 	.short	(.L_85 - .L_84)
.L_84:
        /*002c*/ 	.word	0x00000000
        /*0030*/ 	.short	0x0001
        /*0032*/ 	.short	0x0008
        /*0034*/ 	.byte	0x00, 0xf0, 0x11, 0x00


	//----- nvinfo : EIATTR_KPARAM_INFO
	.align		4
.L_85:
        /*0038*/ 	.byte	0x04, 0x17
        /*003a*/ 	.short	(.L_87 - .L_86)
.L_86:
        /*003c*/ 	.word	0x00000000
        /*0040*/ 	.short	0x0000
        /*0042*/ 	.short	0x0000
        /*0044*/ 	.byte	0x00, 0xf5, 0x21, 0x00


	//----- nvinfo : EIATTR_SPARSE_MMA_MASK
	.align		4
.L_87:
        /*0048*/ 	.byte	0x03, 0x50
        /*004a*/ 	.short	0x0000


	//----- nvinfo : EIATTR_MAXREG_COUNT
	.align		4
        /*004c*/ 	.byte	0x03, 0x1b
        /*004e*/ 	.short	0x00ff


	//----- nvinfo : EIATTR_MERCURY_ISA_VERSION
	.align		4
        /*0050*/ 	.byte	0x03, 0x5f
        /*0052*/ 	.short	0x0101


	//----- nvinfo : EIATTR_VRC_CTA_INIT_COUNT
	.align		4
        /*0054*/ 	.byte	0x02, 0x4a
	.zero		1
	.zero		1


	//----- nvinfo : EIATTR_EXIT_INSTR_OFFSETS
	.align		4
        /*0058*/ 	.byte	0x04, 0x1c
        /*005a*/ 	.short	(.L_89 - .L_88)


	//   ....[0]....
.L_88:
        /*005c*/ 	.word	0x00000090


	//   ....[1]....
        /*0060*/ 	.word	0x00000400


	//   ....[2]....
        /*0064*/ 	.word	0x00000670


	//----- nvinfo : EIATTR_CRS_STACK_SIZE
	.align		4
.L_89:
        /*0068*/ 	.byte	0x04, 0x1e
        /*006a*/ 	.short	(.L_91 - .L_90)
.L_90:
        /*006c*/ 	.word	0x00000000


	//----- nvinfo : EIATTR_CBANK_PARAM_SIZE
	.align		4
.L_91:
        /*0070*/ 	.byte	0x03, 0x19
        /*0072*/ 	.short	0x0014


	//----- nvinfo : EIATTR_PARAM_CBANK
	.align		4
        /*0074*/ 	.byte	0x04, 0x0a
        /*0076*/ 	.short	(.L_93 - .L_92)
	.align		4
.L_92:
        /*0078*/ 	.word	index@(.nv.constant0._Z8swapRowsPdiii)
        /*007c*/ 	.short	0x0380
        /*007e*/ 	.short	0x0014


	//----- nvinfo : EIATTR_SW_WAR
	.align		4
.L_93:
        /*0080*/ 	.byte	0x04, 0x36
        /*0082*/ 	.short	(.L_95 - .L_94)
.L_94:
        /*0084*/ 	.word	0x00000008
.L_95:


//--------------------- .nv.callgraph             --------------------------
	.section	.nv.callgraph,"",@"SHT_CUDA_CALLGRAPH"
	.align	4
	.sectionentsize	8
	.align		4
        /*0000*/ 	.word	0x00000000
	.align		4
        /*0004*/ 	.word	0xffffffff
	.align		4
        /*0008*/ 	.word	0x00000000
	.align		4
        /*000c*/ 	.word	0xfffffffe
	.align		4
        /*0010*/ 	.word	0x00000000
	.align		4
        /*0014*/ 	.word	0xfffffffd
	.align		4
        /*0018*/ 	.word	0x00000000
	.align		4
        /*001c*/ 	.word	0xfffffffc


//--------------------- .text._Z12split_joinedPdPKdii --------------------------
	.section	.text._Z12split_joinedPdPKdii,"ax",@progbits
	.align	128
        .global         _Z12split_joinedPdPKdii
        .type           _Z12split_joinedPdPKdii,@function
        .size           _Z12split_joinedPdPKdii,(.L_x_41 - _Z12split_joinedPdPKdii)
        .other          _Z12split_joinedPdPKdii,@"STO_CUDA_ENTRY STV_DEFAULT"
_Z12split_joinedPdPKdii:
.text._Z12split_joinedPdPKdii:
[----:B------:R-:W-:Y:S01]  /*0000*/  LDC R1, c[0x0][0x37c] ;  /* 0x0000df00ff017b82 */ /* 0x000fe20000000800 */
[----:B------:R-:W0:Y:S01]  /*0010*/  S2R R7, SR_CTAID.X ;  /* 0x0000000000077919 */ /* 0x000e220000002500 */
[----:B------:R-:W0:Y:S01]  /*0020*/  LDCU UR5, c[0x0][0x360] ;  /* 0x00006c00ff0577ac */ /* 0x000e220008000800 */
[----:B------:R-:W0:Y:S01]  /*0030*/  S2R R0, SR_TID.X ;  /* 0x0000000000007919 */ /* 0x000e220000002100 */
[----:B------:R-:W1:Y:S01]  /*0040*/  LDCU UR4, c[0x0][0x390] ;  /* 0x00007200ff0477ac */ /* 0x000e620008000800 */
[----:B------:R-:W2:Y:S01]  /*0050*/  S2R R2, SR_CTAID.Y ;  /* 0x0000000000027919 */ /* 0x000ea20000002600 */
[----:B------:R-:W2:Y:S02]  /*0060*/  LDCU UR6, c[0x0][0x364] ;  /* 0x00006c80ff0677ac */ /* 0x000ea40008000800 */
[----:B------:R-:W3:Y:S01]  /*0070*/  LDC R4, c[0x0][0x374] ;  /* 0x0000dd00ff047b82 */ /* 0x000ee20000000800 */
[----:B------:R-:W2:Y:S01]  /*0080*/  S2R R3, SR_TID.Y ;  /* 0x0000000000037919 */ /* 0x000ea20000002200 */
[----:B0-----:R-:W-:-:S05]  /*0090*/  IMAD R7, R7, UR5, R0 ;  /* 0x0000000507077c24 */ /* 0x001fca000f8e0200 */
[----:B-1----:R-:W-:Y:S01]  /*00a0*/  ISETP.GE.AND P0, PT, R7, UR4, PT ;  /* 0x0000000407007c0c */ /* 0x002fe2000bf06270 */
[----:B--2---:R-:W-:Y:S02]  /*00b0*/  IMAD R0, R2, UR6, R3 ;  /* 0x0000000602007c24 */ /* 0x004fe4000f8e0203 */
[----:B---3--:R-:W-:-:S10]  /*00c0*/  IMAD R3, R4, UR6, RZ ;  /* 0x0000000604037c24 */ /* 0x008fd4000f8e02ff */
[----:B------:R-:W-:Y:S05]  /*00d0*/  @P0 EXIT ;  /* 0x000000000000094d */ /* 0x000fea0003800000 */
[----:B------:R-:W0:Y:S01]  /*00e0*/  I2F.U32.RP R8, R3 ;  /* 0x0000000300087306 */ /* 0x000e220000209000 */
[----:B------:R-:W1:Y:S01]  /*00f0*/  LDCU UR6, c[0x0][0x394] ;  /* 0x00007280ff0677ac */ /* 0x000e620008000800 */
[--C-:B------:R-:W-:Y:S02]  /*0100*/  IMAD.IADD R2, R0, 0x1, R3.reuse ;  /* 0x0000000100027824 */ /* 0x100fe400078e0203 */
[----:B------:R-:W-:Y:S02]  /*0110*/  HFMA2 R4, -RZ, RZ, 0, 0 ;  /* 0x00000000ff047431 */ /* 0x000fe400000001ff */
[----:B------:R-:W-:Y:S01]  /*0120*/  IMAD.MOV R11, RZ, RZ, -R3 ;  /* 0x000000ffff0b7224 */ /* 0x000fe200078e0a03 */
[----:B------:R-:W-:Y:S01]  /*0130*/  ISETP.NE.U32.AND P2, PT, R3, RZ, PT ;  /* 0x000000ff0300720c */ /* 0x000fe20003f45070 */
[----:B------:R-:W2:Y:S01]  /*0140*/  LDCU.64 UR8, c[0x0][0x358] ;  /* 0x00006b00ff0877ac */ /* 0x000ea20008000a00 */
[----:B------:R-:W-:Y:S01]  /*0150*/  USHF.L.U32 UR4, UR4, 0x1, URZ ;  /* 0x0000000104047899 */ /* 0x000fe200080006ff */
[----:B0-----:R-:W0:Y:S01]  /*0160*/  MUFU.RCP R8, R8 ;  /* 0x0000000800087308 */ /* 0x001e220000001000 */
[----:B-1----:R-:W-:-:S02]  /*0170*/  ISETP.GE.AND P0, PT, R2, UR6, PT ;  /* 0x0000000602007c0c */ /* 0x002fc4000bf06270 */
[----:B------:R-:W-:Y:S01]  /*0180*/  VIMNMX R9, PT, PT, R2, UR6, !PT ;  /* 0x0000000602097c48 */ /* 0x000fe2000ffe0100 */
[----:B------:R-:W1:Y:S01]  /*0190*/  LDCU UR6, c[0x0][0x370] ;  /* 0x00006e00ff0677ac */ /* 0x000e620008000800 */
[----:B------:R-:W-:Y:S01]  /*01a0*/  SEL R6, RZ, 0x1, P0 ;  /* 0x00000001ff067807 */ /* 0x000fe20000000000 */
[----:B0-----:R-:W-:-:S06]  /*01b0*/  VIADD R5, R8, 0xffffffe ;  /* 0x0ffffffe08057836 */ /* 0x001fcc0000000000 */
[----:B------:R-:W0:Y:S01]  /*01c0*/  F2I.FTZ.U32.TRUNC.NTZ R5, R5 ;  /* 0x0000000500057305 */ /* 0x000e22000021f000 */
[----:B-1----:R-:W-:Y:S01]  /*01d0*/  UIMAD UR5, UR5, UR6, URZ ;  /* 0x00000006050572a4 */ /* 0x002fe2000f8e02ff */
[----:B0-----:R-:W-:-:S04]  /*01e0*/  IMAD R11, R11, R5, RZ ;  /* 0x000000050b0b7224 */ /* 0x001fc800078e02ff */
[----:B------:R-:W-:Y:S01]  /*01f0*/  IMAD.HI.U32 R11, R5, R11, R4 ;  /* 0x0000000b050b7227 */ /* 0x000fe200078e0004 */
[----:B------:R-:W-:-:S05]  /*0200*/  IADD3 R4, PT, PT, R9, -R2, -R6 ;  /* 0x8000000209047210 */ /* 0x000fca0007ffe806 */
[----:B------:R-:W-:-:S04]  /*0210*/  IMAD.HI.U32 R5, R11, R4, RZ ;  /* 0x000000040b057227 */ /* 0x000fc800078e00ff */
[----:B------:R-:W-:-:S04]  /*0220*/  IMAD.MOV R8, RZ, RZ, -R5 ;  /* 0x000000ffff087224 */ /* 0x000fc800078e0a05 */
[----:B------:R-:W-:-:S05]  /*0230*/  IMAD R4, R3, R8, R4 ;  /* 0x0000000803047224 */ /* 0x000fca00078e0204 */
[----:B------:R-:W-:-:S13]  /*0240*/  ISETP.GE.U32.AND P0, PT, R4, R3, PT ;  /* 0x000000030400720c */ /* 0x000fda0003f06070 */
[----:B------:R-:W-:Y:S01]  /*0250*/  @P0 IMAD.IADD R4, R4, 0x1, -R3 ;  /* 0x0000000104040824 */ /* 0x000fe200078e0a03 */
[----:B------:R-:W-:-:S04]  /*0260*/  @P0 IADD3 R5, PT, PT, R5, 0x1, RZ ;  /* 0x0000000105050810 */ /* 0x000fc80007ffe0ff */
[----:B------:R-:W-:Y:S01]  /*0270*/  ISETP.GE.U32.AND P1, PT, R4, R3, PT ;  /* 0x000000030400720c */ /* 0x000fe20003f26070 */
[----:B------:R-:W-:-:S12]  /*0280*/  IMAD.IADD R4, R3, 0x1, R2 ;  /* 0x0000000103047824 */ /* 0x000fd800078e0202 */
[----:B------:R-:W-:Y:S01]  /*0290*/  @P1 VIADD R5, R5, 0x1 ;  /* 0x0000000105051836 */ /* 0x000fe20000000000 */
[----:B------:R-:W-:-:S04]  /*02a0*/  @!P2 LOP3.LUT R5, RZ, R3, RZ, 0x33, !PT ;  /* 0x00000003ff05a212 */ /* 0x000fc800078e33ff */
[----:B------:R-:W-:Y:S01]  /*02b0*/  IADD3 R5, PT, PT, R6, R5, RZ ;  /* 0x0000000506057210 */ /* 0x000fe20007ffe0ff */
[----:B------:R-:W-:-:S03]  /*02c0*/  IMAD.IADD R6, R3, 0x1, R4 ;  /* 0x0000000103067824 */ /* 0x000fc600078e0204 */
[----:B--2---:R-:W-:-:S07]  /*02d0*/  LOP3.LUT R8, R5, 0x3, RZ, 0xc0, !PT ;  /* 0x0000000305087812 */ /* 0x004fce00078ec0ff */
.L_x_5:
[----:B0-----:R-:W0:Y:S01]  /*02e0*/  LDC R9, c[0x0][0x394] ;  /* 0x0000e500ff097b82 */ /* 0x001e220000000800 */
[----:B------:R-:W-:Y:S01]  /*02f0*/  BSSY.RECONVERGENT B0, `(.L_x_0) ;  /* 0x0000046000007945 */ /* 0x000fe20003800200 */
[----:B0-----:R-:W-:-:S13]  /*0300*/  ISETP.GE.AND P0, PT, R0, R9, PT ;  /* 0x000000090000720c */ /* 0x001fda0003f06270 */
[----:B-123--:R-:W-:Y:S05]  /*0310*/  @P0 BRA `(.L_x_1) ;  /* 0x00000004000c0947 */ /* 0x00efea0003800000 */
[----:B------:R-:W0:Y:S01]  /*0320*/  LDC R26, c[0x0][0x390] ;  /* 0x0000e400ff1a7b82 */ /* 0x000e220000000800 */
[----:B------:R-:W-:Y:S01]  /*0330*/  ISETP.NE.AND P0, PT, R8, 0x3, PT ;  /* 0x000000030800780c */ /* 0x000fe20003f05270 */
[----:B------:R-:W-:Y:S01]  /*0340*/  BSSY.RECONVERGENT B1, `(.L_x_2) ;  /* 0x0000020000017945 */ /* 0x000fe20003800200 */
[----:B------:R-:W-:Y:S02]  /*0350*/  IMAD.MOV.U32 R28, RZ, RZ, R0 ;  /* 0x000000ffff1c7224 */ /* 0x000fe400078e0000 */
[----:B0-----:R-:W-:-:S09]  /*0360*/  IMAD R29, R7, UR4, R26 ;  /* 0x00000004071d7c24 */ /* 0x001fd2000f8e021a */
[----:B------:R-:W-:Y:S05]  /*0370*/  @!P0 BRA `(.L_x_3) ;  /* 0x0000000000708947 */ /* 0x000fea0003800000 */
[----:B------:R-:W0:Y:S01]  /*0380*/  LDC.64 R12, c[0x0][0x388] ;  /* 0x0000e200ff0c7b82 */ /* 0x000e220000000a00 */
[----:B------:R-:W-:-:S05]  /*0390*/  IADD3 R11, PT, PT, R0, R29, RZ ;  /* 0x0000001d000b7210 */ /* 0x000fca0007ffe0ff */
[----:B0-----:R-:W-:Y:S02]  /*03a0*/  IMAD.WIDE R12, R11, 0x8, R12 ;  /* 0x000000080b0c7825 */ /* 0x001fe400078e020c */
[----:B------:R-:W0:Y:S03]  /*03b0*/  LDC.64 R10, c[0x0][0x380] ;  /* 0x0000e000ff0a7b82 */ /* 0x000e260000000a00 */
[----:B------:R-:W2:Y:S01]  /*03c0*/  LDG.E.64 R14, desc[UR8][R12.64] ;  /* 0x000000080c0e7981 */ /* 0x000ea2000c1e1b00 */
[----:B------:R-:W-:Y:S01]  /*03d0*/  IMAD R17, R7, R26, R0 ;  /* 0x0000001a07117224 */ /* 0x000fe200078e0200 */
[----:B------:R-:W-:Y:S01]  /*03e0*/  ISETP.NE.AND P0, PT, R8, RZ, PT ;  /* 0x000000ff0800720c */ /* 0x000fe20003f05270 */
[----:B------:R-:W-:Y:S02]  /*03f0*/  IMAD.MOV.U32 R28, RZ, RZ, R2 ;  /* 0x000000ffff1c7224 */ /* 0x000fe400078e0002 */
[----:B0-----:R-:W-:-:S05]  /*0400*/  IMAD.WIDE R10, R17, 0x8, R10 ;  /* 0x00000008110a7825 */ /* 0x001fca00078e020a */
[----:B--2---:R0:W-:Y:S05]  /*0410*/  STG.E.64 desc[UR8][R10.64], R14 ;  /* 0x0000000e0a007986 */ /* 0x0041ea000c101b08 */
[----:B------:R-:W-:Y:S05]  /*0420*/  @!P0 BRA `(.L_x_3) ;  /* 0x0000000000448947 */ /* 0x000fea0003800000 */
[----:B------:R-:W-:-:S05]  /*0430*/  IMAD.SHL.U32 R17, R3, 0x8, RZ ;  /* 0x0000000803117824 */ /* 0x000fca00078e00ff */
[----:B------:R-:W-:-:S04]  /*0440*/  IADD3 R12, P0, PT, R12, R17, RZ ;  /* 0x000000110c0c7210 */ /* 0x000fc80007f1e0ff */
[----:B------:R-:W-:-:S05]  /*0450*/  IADD3.X R13, PT, PT, RZ, R13, RZ, P0, !PT ;  /* 0x0000000dff0d7210 */ /* 0x000fca00007fe4ff */
[----:B0-----:R-:W2:Y:S01]  /*0460*/  LDG.E.64 R14, desc[UR8][R12.64] ;  /* 0x000000080c0e7981 */ /* 0x001ea2000c1e1b00 */
[----:B------:R-:W-:Y:S01]  /*0470*/  IADD3 R10, P0, PT, R10, R17, RZ ;  /* 0x000000110a0a7210 */ /* 0x000fe20007f1e0ff */
[----:B------:R-:W-:-:S04]  /*0480*/  IMAD.MOV.U32 R28, RZ, RZ, R4 ;  /* 0x000000ffff1c7224 */ /* 0x000fc800078e0004 */
[----:B------:R-:W-:Y:S01]  /*0490*/  IMAD.X R11, RZ, RZ, R11, P0 ;  /* 0x000000ffff0b7224 */ /* 0x000fe200000e060b */
[----:B------:R-:W-:-:S04]  /*04a0*/  ISETP.NE.AND P0, PT, R8, 0x1, PT ;  /* 0x000000010800780c */ /* 0x000fc80003f05270 */
[----:B--2---:R1:W-:Y:S09]  /*04b0*/  STG.E.64 desc[UR8][R10.64], R14 ;  /* 0x0000000e0a007986 */ /* 0x0043f2000c101b08 */
[----:B------:R-:W-:Y:S05]  /*04c0*/  @!P0 BRA `(.L_x_3) ;  /* 0x00000000001c8947 */ /* 0x000fea0003800000 */
[----:B------:R-:W-:-:S04]  /*04d0*/  IADD3 R12, P0, PT, R17, R12, RZ ;  /* 0x0000000c110c7210 */ /* 0x000fc80007f1e0ff */
[----:B------:R-:W-:-:S06]  /*04e0*/  IADD3.X R13, PT, PT, RZ, R13, RZ, P0, !PT ;  /* 0x0000000dff0d7210 */ /* 0x000fcc00007fe4ff */
[----:B------:R-:W2:Y:S01]  /*04f0*/  LDG.E.64 R12, desc[UR8][R12.64] ;  /* 0x000000080c0c7981 */ /* 0x000ea2000c1e1b00 */
[----:B-1----:R-:W-:Y:S01]  /*0500*/  IADD3 R10, P0, PT, R17, R10, RZ ;  /* 0x0000000a110a7210 */ /* 0x002fe20007f1e0ff */
[----:B------:R-:W-:-:S04]  /*0510*/  IMAD.MOV.U32 R28, RZ, RZ, R6 ;  /* 0x000000ffff1c7224 */ /* 0x000fc800078e0006 */
[----:B------:R-:W-:-:S05]  /*0520*/  IMAD.X R11, RZ, RZ, R11, P0 ;  /* 0x000000ffff0b7224 */ /* 0x000fca00000e060b */
[----:B--2---:R2:W-:Y:S03]  /*0530*/  STG.E.64 desc[UR8][R10.64], R12 ;  /* 0x0000000c0a007986 */ /* 0x0045e6000c101b08 */
.L_x_3:
[----:B------:R-:W-:Y:S05]  /*0540*/  BSYNC.RECONVERGENT B1 ;  /* 0x0000000000017941 */ /* 0x000fea0003800200 */
.L_x_2:
[----:B------:R-:W-:-:S13]  /*0550*/  ISETP.GE.U32.AND P0, PT, R5, 0x3, PT ;  /* 0x000000030500780c */ /* 0x000fda0003f06070 */
[----:B------:R-:W-:Y:S05]  /*0560*/  @!P0 BRA `(.L_x_1) ;  /* 0x0000000000788947 */ /* 0x000fea0003800000 */
[----:B012---:R-:W0:Y:S01]  /*0570*/  LDC.64 R10, c[0x0][0x380] ;  /* 0x0000e000ff0a7b82 */ /* 0x007e220000000a00 */
[----:B------:R-:W-:-:S07]  /*0580*/  SHF.L.U32 R27, R3, 0x3, RZ ;  /* 0x00000003031b7819 */ /* 0x000fce00000006ff */
[----:B------:R-:W1:Y:S02]  /*0590*/  LDC.64 R12, c[0x0][0x388] ;  /* 0x0000e200ff0c7b82 */ /* 0x000e640000000a00 */
.L_x_4:
[----:B---3--:R-:W-:-:S04]  /*05a0*/  IMAD.IADD R21, R29, 0x1, R28 ;  /* 0x000000011d157824 */ /* 0x008fc800078e021c */
[----:B-1----:R-:W-:-:S05]  /*05b0*/  IMAD.WIDE R20, R21, 0x8, R12 ;  /* 0x0000000815147825 */ /* 0x002fca00078e020c */
[----:B------:R-:W2:Y:S01]  /*05c0*/  LDG.E.64 R22, desc[UR8][R20.64] ;  /* 0x0000000814167981 */ /* 0x000ea2000c1e1b00 */
[----:B------:R-:W-:Y:S01]  /*05d0*/  IMAD R25, R7, R26, R28 ;  /* 0x0000001a07197224 */ /* 0x000fe200078e021c */
[----:B------:R-:W-:-:S03]  /*05e0*/  IADD3 R14, P0, PT, R27, R20, RZ ;  /* 0x000000141b0e7210 */ /* 0x000fc60007f1e0ff */
[----:B0-----:R-:W-:-:S04]  /*05f0*/  IMAD.WIDE R24, R25, 0x8, R10 ;  /* 0x0000000819187825 */ /* 0x001fc800078e020a */
[----:B------:R-:W-:Y:S01]  /*0600*/  IMAD.X R15, RZ, RZ, R21, P0 ;  /* 0x000000ffff0f7224 */ /* 0x000fe200000e0615 */
[----:B--2---:R0:W-:Y:S04]  /*0610*/  STG.E.64 desc[UR8][R24.64], R22 ;  /* 0x0000001618007986 */ /* 0x0041e8000c101b08 */
[----:B0-----:R-:W2:Y:S01]  /*0620*/  LDG.E.64 R22, desc[UR8][R14.64] ;  /* 0x000000080e167981 */ /* 0x001ea2000c1e1b00 */
[C---:B------:R-:W-:Y:S02]  /*0630*/  IADD3 R18, P0, PT, R27.reuse, R24, RZ ;  /* 0x000000181b127210 */ /* 0x040fe40007f1e0ff */
[----:B------:R-:W-:Y:S02]  /*0640*/  IADD3 R16, P1, PT, R27, R14, RZ ;  /* 0x0000000e1b107210 */ /* 0x000fe40007f3e0ff */
[----:B------:R-:W-:-:S03]  /*0650*/  IADD3.X R19, PT, PT, RZ, R25, RZ, P0, !PT ;  /* 0x00000019ff137210 */ /* 0x000fc600007fe4ff */
[----:B------:R-:W-:Y:S01]  /*0660*/  IMAD.X R17, RZ, RZ, R15, P1 ;  /* 0x000000ffff117224 */ /* 0x000fe200008e060f */
[C---:B------:R-:W-:Y:S01]  /*0670*/  IADD3 R20, P0, PT, R27.reuse, R18, RZ ;  /* 0x000000121b147210 */ /* 0x040fe20007f1e0ff */
[----:B--2---:R3:W-:Y:S04]  /*0680*/  STG.E.64 desc[UR8][R18.64], R22 ;  /* 0x0000001612007986 */ /* 0x0047e8000c101b08 */
[----:B------:R-:W2:Y:S01]  /*0690*/  LDG.E.64 R14, desc[UR8][R16.64] ;  /* 0x00000008100e7981 */ /* 0x000ea2000c1e1b00 */
[----:B------:R-:W-:Y:S01]  /*06a0*/  IADD3 R24, P1, PT, R27, R16, RZ ;  /* 0x000000101b187210 */ /* 0x000fe20007f3e0ff */
[----:B------:R-:W-:-:S03]  /*06b0*/  IMAD.X R21, RZ, RZ, R19, P0 ;  /* 0x000000ffff157224 */ /* 0x000fc600000e0613 */
[----:B------:R-:W-:Y:S02]  /*06c0*/  IADD3.X R25, PT, PT, RZ, R17, RZ, P1, !PT ;  /* 0x00000011ff197210 */ /* 0x000fe40000ffe4ff */
[----:B--2---:R3:W-:Y:S04]  /*06d0*/  STG.E.64 desc[UR8][R20.64], R14 ;  /* 0x0000000e14007986 */ /* 0x0047e8000c101b08 */
[----:B------:R-:W2:Y:S01]  /*06e0*/  LDG.E.64 R24, desc[UR8][R24.64] ;  /* 0x0000000818187981 */ /* 0x000ea2000c1e1b00 */
[----:B------:R-:W-:Y:S01]  /*06f0*/  IADD3 R16, P0, PT, R27, R20, RZ ;  /* 0x000000141b107210 */ /* 0x000fe20007f1e0ff */
[----:B------:R-:W-:-:S04]  /*0700*/  IMAD R28, R3, 0x4, R28 ;  /* 0x00000004031c7824 */ /* 0x000fc800078e021c */
[----:B------:R-:W-:Y:S01]  /*0710*/  IMAD.X R17, RZ, RZ, R21, P0 ;  /* 0x000000ffff117224 */ /* 0x000fe200000e0615 */
[----:B------:R-:W-:-:S04]  /*0720*/  ISETP.GE.AND P0, PT, R28, R9, PT ;  /* 0x000000091c00720c */ /* 0x000fc80003f06270 */
[----:B--2---:R3:W-:Y:S09]  /*0730*/  STG.E.64 desc[UR8][R16.64], R24 ;  /* 0x0000001810007986 */ /* 0x0047f2000c101b08 */
[----:B------:R-:W-:Y:S05]  /*0740*/  @!P0 BRA `(.L_x_4) ;  /* 0xfffffffc00948947 */ /* 0x000fea000383ffff */
.L_x_1:
[----:B------:R-:W-:Y:S05]  /*0750*/  BSYNC.RECONVERGENT B0 ;  /* 0x0000000000007941 */ /* 0x000fea0003800200 */
.L_x_0:
[----:B------:R-:W4:Y:S01]  /*0760*/  LDCU UR6, c[0x0][0x390] ;  /* 0x00007200ff0677ac */ /* 0x000f220008000800 */
[----:B------:R-:W-:-:S04]  /*0770*/  IADD3 R7, PT, PT, R7, UR5, RZ ;  /* 0x0000000507077c10 */ /* 0x000fc8000fffe0ff */
[----:B----4-:R-:W-:-:S13]  /*0780*/  ISETP.GE.AND P0, PT, R7, UR6, PT ;  /* 0x0000000607007c0c */ /* 0x010fda000bf06270 */
[----:B------:R-:W-:Y:S05]  /*0790*/  @!P0 BRA `(.L_x_5) ;  /* 0xfffffff800d08947 */ /* 0x000fea000383ffff */
[----:B------:R-:W-:Y:S05]  /*07a0*/  EXIT ;  /* 0x000000000000794d */ /* 0x000fea0003800000 */
.L_x_6:
[----:B------:R-:W-:-:S00]  /*07b0*/  BRA `(.L_x_6) ;  /* 0xfffffffc00fc7947 */ /* 0x000fc0000383ffff */
[----:B------:R-:W-:-:S00]  /*07c0*/  NOP ;  /* 0x0000000000007918 */ /* 0x000fc00000000000 */
        /* <DEDUP_REMOVED lines=11> */
.L_x_41:


//--------------------- .text._Z11make_joinedPdPKdii --------------------------
	.section	.text._Z11make_joinedPdPKdii,"ax",@progbits
	.align	128
        .global         _Z11make_joinedPdPKdii
        .type           _Z11make_joinedPdPKdii,@function
        .size           _Z11make_joinedPdPKdii,(.L_x_42 - _Z11make_joinedPdPKdii)
        .other          _Z11make_joinedPdPKdii,@"STO_CUDA_ENTRY STV_DEFAULT"
_Z11make_joinedPdPKdii:
.text._Z11make_joinedPdPKdii:
        /* <DEDUP_REMOVED lines=16> */
[----:B------:R-:W-:Y:S01]  /*0100*/  IADD3 R2, PT, PT, R0, R3, RZ ;  /* 0x0000000300027210 */ /* 0x000fe20007ffe0ff */
[----:B------:R-:W-:Y:S01]  /*0110*/  IMAD.MOV R11, RZ, RZ, -R3 ;  /* 0x000000ffff0b7224 */ /* 0x000fe200078e0a03 */
[----:B------:R-:W-:Y:S01]  /*0120*/  ISETP.NE.U32.AND P2, PT, R3, RZ, PT ;  /* 0x000000ff0300720c */ /* 0x000fe20003f45070 */
[----:B------:R-:W-:Y:S01]  /*0130*/  IMAD.MOV.U32 R4, RZ, RZ, RZ ;  /* 0x000000ffff047224 */ /* 0x000fe200078e00ff */
[----:B------:R-:W2:Y:S02]  /*0140*/  LDCU.64 UR6, c[0x0][0x358] ;  /* 0x00006b00ff0677ac */ /* 0x000ea40008000a00 */
[----:B0-----:R-:W0:Y:S01]  /*0150*/  MUFU.RCP R8, R8 ;  /* 0x0000000800087308 */ /* 0x001e220000001000 */
[C---:B-1----:R-:W-:Y:S02]  /*0160*/  ISETP.GE.AND P0, PT, R2.reuse, UR5, PT ;  /* 0x0000000502007c0c */ /* 0x042fe4000bf06270 */
        /* <DEDUP_REMOVED lines=13> */
[----:B------:R-:W-:Y:S01]  /*0240*/  @P0 IADD3 R4, PT, PT, -R3, R4, RZ ;  /* 0x0000000403040210 */ /* 0x000fe20007ffe1ff */
[----:B------:R-:W-:-:S03]  /*0250*/  @P0 VIADD R5, R5, 0x1 ;  /* 0x0000000105050836 */ /* 0x000fc60000000000 */
[----:B------:R-:W-:Y:S02]  /*0260*/  ISETP.GE.U32.AND P1, PT, R4, R3, PT ;  /* 0x000000030400720c */ /* 0x000fe40003f26070 */
[----:B------:R-:W-:-:S11]  /*0270*/  IADD3 R4, PT, PT, R3, R2, RZ ;  /* 0x0000000203047210 */ /* 0x000fd60007ffe0ff */
[----:B------:R-:W-:Y:S01]  /*0280*/  @P1 VIADD R5, R5, 0x1 ;  /* 0x0000000105051836 */ /* 0x000fe20000000000 */
[----:B------:R-:W-:-:S05]  /*0290*/  @!P2 LOP3.LUT R5, RZ, R3, RZ, 0x33, !PT ;  /* 0x00000003ff05a212 */ /* 0x000fca00078e33ff */
[----:B------:R-:W-:Y:S02]  /*02a0*/  IMAD.IADD R5, R6, 0x1, R5 ;  /* 0x0000000106057824 */ /* 0x000fe400078e0205 */
[----:B------:R-:W-:-:S03]  /*02b0*/  IMAD.IADD R6, R3, 0x1, R4 ;  /* 0x0000000103067824 */ /* 0x000fc600078e0204 */
[----:B--2---:R-:W-:-:S07]  /*02c0*/  LOP3.LUT R8, R5, 0x3, RZ, 0xc0, !PT ;  /* 0x0000000305087812 */ /* 0x004fce00078ec0ff */
.L_x_12:
[----:B0-----:R-:W0:Y:S01]  /*02d0*/  LDC.64 R10, c[0x0][0x390] ;  /* 0x0000e400ff0a7b82 */ /* 0x001e220000000a00 */
[----:B---34-:R-:W-:Y:S02]  /*02e0*/  HFMA2 R17, -RZ, RZ, 1.984375, 0 ;  /* 0x3ff00000ff117431 */ /* 0x018fe400000001ff */
[----:B------:R-:W-:Y:S01]  /*02f0*/  IMAD.MOV.U32 R16, RZ, RZ, 0x0 ;  /* 0x00000000ff107424 */ /* 0x000fe200078e00ff */
[----:B------:R-:W-:Y:S04]  /*0300*/  BSSY.RECONVERGENT B0, `(.L_x_7) ;  /* 0x000004a000007945 */ /* 0x000fe80003800200 */
[----:B-1----:R-:W1:Y:S01]  /*0310*/  LDC.64 R12, c[0x0][0x380] ;  /* 0x0000e000ff0c7b82 */ /* 0x002e620000000a00 */
[CC--:B0-2---:R-:W-:Y:S01]  /*0320*/  IADD3 R14, PT, PT, R7.reuse, R10.reuse, RZ ;  /* 0x0000000a070e7210 */ /* 0x0c5fe20007ffe0ff */
[C---:B------:R-:W-:Y:S01]  /*0330*/  IMAD R9, R7.reuse, R10, RZ ;  /* 0x0000000a07097224 */ /* 0x040fe200078e02ff */
[----:B------:R-:W-:Y:S01]  /*0340*/  ISETP.GE.AND P1, PT, R0, R11, PT ;  /* 0x0000000b0000720c */ /* 0x000fe20003f26270 */
[----:B------:R-:W-:-:S02]  /*0350*/  VIADD R7, R7, UR4 ;  /* 0x0000000407077c36 */ /* 0x000fc40008000000 */
[----:B------:R-:W-:-:S03]  /*0360*/  IMAD R15, R9, 0x2, R14 ;  /* 0x00000002090f7824 */ /* 0x000fc600078e020e */
[----:B------:R-:W-:Y:S01]  /*0370*/  ISETP.GE.AND P0, PT, R7, R10, PT ;  /* 0x0000000a0700720c */ /* 0x000fe20003f06270 */
[----:B-1----:R-:W-:-:S05]  /*0380*/  IMAD.WIDE R14, R15, 0x8, R12 ;  /* 0x000000080f0e7825 */ /* 0x002fca00078e020c */
[----:B------:R0:W-:Y:S01]  /*0390*/  STG.E.64 desc[UR6][R14.64], R16 ;  /* 0x000000100e007986 */ /* 0x0001e2000c101b06 */
[----:B------:R-:W-:Y:S06]  /*03a0*/  @P1 BRA `(.L_x_8) ;  /* 0x0000000000fc1947 */ /* 0x000fec0003800000 */
[----:B------:R-:W-:Y:S01]  /*03b0*/  ISETP.NE.AND P1, PT, R8, 0x3, PT ;  /* 0x000000030800780c */ /* 0x000fe20003f25270 */
[----:B------:R-:W-:Y:S01]  /*03c0*/  BSSY.RECONVERGENT B1, `(.L_x_9) ;  /* 0x000001e000017945 */ /* 0x000fe20003800200 */
[----:B------:R-:W-:-:S11]  /*03d0*/  IMAD.MOV.U32 R10, RZ, RZ, R0 ;  /* 0x000000ffff0a7224 */ /* 0x000fd600078e0000 */
[----:B------:R-:W-:Y:S05]  /*03e0*/  @!P1 BRA `(.L_x_10) ;  /* 0x00000000006c9947 */ /* 0x000fea0003800000 */
[----:B0-----:R-:W0:Y:S01]  /*03f0*/  LDC.64 R16, c[0x0][0x388] ;  /* 0x0000e200ff107b82 */ /* 0x001e220000000a00 */
[----:B------:R-:W-:-:S05]  /*0400*/  IADD3 R10, PT, PT, R0, R9, RZ ;  /* 0x00000009000a7210 */ /* 0x000fca0007ffe0ff */
[----:B0-----:R-:W-:-:S05]  /*0410*/  IMAD.WIDE R16, R10, 0x8, R16 ;  /* 0x000000080a107825 */ /* 0x001fca00078e0210 */
[----:B------:R-:W2:Y:S01]  /*0420*/  LDG.E.64 R18, desc[UR6][R16.64] ;  /* 0x0000000610127981 */ /* 0x000ea2000c1e1b00 */
[----:B------:R-:W-:Y:S01]  /*0430*/  IMAD.IADD R15, R9, 0x1, R10 ;  /* 0x00000001090f7824 */ /* 0x000fe200078e020a */
[----:B------:R-:W-:Y:S01]  /*0440*/  ISETP.NE.AND P1, PT, R8, RZ, PT ;  /* 0x000000ff0800720c */ /* 0x000fe20003f25270 */
[----:B------:R-:W-:Y:S02]  /*0450*/  IMAD.MOV.U32 R10, RZ, RZ, R2 ;  /* 0x000000ffff0a7224 */ /* 0x000fe400078e0002 */
[----:B------:R-:W-:-:S05]  /*0460*/  IMAD.WIDE R14, R15, 0x8, R12 ;  /* 0x000000080f0e7825 */ /* 0x000fca00078e020c */
[----:B--2---:R1:W-:Y:S05]  /*0470*/  STG.E.64 desc[UR6][R14.64], R18 ;  /* 0x000000120e007986 */ /* 0x0043ea000c101b06 */
[----:B------:R-:W-:Y:S05]  /*0480*/  @!P1 BRA `(.L_x_10) ;  /* 0x0000000000449947 */ /* 0x000fea0003800000 */
[----:B------:R-:W-:-:S04]  /*0490*/  SHF.L.U32 R21, R3, 0x3, RZ ;  /* 0x0000000303157819 */ /* 0x000fc800000006ff */
[----:B------:R-:W-:-:S05]  /*04a0*/  IADD3 R16, P1, PT, R16, R21, RZ ;  /* 0x0000001510107210 */ /* 0x000fca0007f3e0ff */
[----:B------:R-:W-:-:S05]  /*04b0*/  IMAD.X R17, RZ, RZ, R17, P1 ;  /* 0x000000ffff117224 */ /* 0x000fca00008e0611 */
[----:B-1----:R-:W2:Y:S01]  /*04c0*/  LDG.E.64 R18, desc[UR6][R16.64] ;  /* 0x0000000610127981 */ /* 0x002ea2000c1e1b00 */
[----:B------:R-:W-:Y:S02]  /*04d0*/  IADD3 R14, P1, PT, R14, R21, RZ ;  /* 0x000000150e0e7210 */ /* 0x000fe40007f3e0ff */
[----:B------:R-:W-:-:S03]  /*04e0*/  MOV R10, R4 ;  /* 0x00000004000a7202 */ /* 0x000fc60000000f00 */
[----:B------:R-:W-:Y:S01]  /*04f0*/  IMAD.X R15, RZ, RZ, R15, P1 ;  /* 0x000000ffff0f7224 */ /* 0x000fe200008e060f */
[----:B------:R-:W-:-:S04]  /*0500*/  ISETP.NE.AND P1, PT, R8, 0x1, PT ;  /* 0x000000010800780c */ /* 0x000fc80003f25270 */
[----:B--2---:R2:W-:Y:S09]  /*0510*/  STG.E.64 desc[UR6][R14.64], R18 ;  /* 0x000000120e007986 */ /* 0x0045f2000c101b06 */
[----:B------:R-:W-:Y:S05]  /*0520*/  @!P1 BRA `(.L_x_10) ;  /* 0x00000000001c9947 */ /* 0x000fea0003800000 */
[----:B------:R-:W-:-:S05]  /*0530*/  IADD3 R16, P1, PT, R21, R16, RZ ;  /* 0x0000001015107210 */ /* 0x000fca0007f3e0ff */
[----:B------:R-:W-:-:S06]  /*0540*/  IMAD.X R17, RZ, RZ, R17, P1 ;  /* 0x000000ffff117224 */ /* 0x000fcc00008e0611 */
[----:B------:R-:W3:Y:S01]  /*0550*/  LDG.E.64 R16, desc[UR6][R16.64] ;  /* 0x0000000610107981 */ /* 0x000ee2000c1e1b00 */
[----:B--2---:R-:W-:Y:S02]  /*0560*/  IADD3 R14, P1, PT, R21, R14, RZ ;  /* 0x0000000e150e7210 */ /* 0x004fe40007f3e0ff */
[----:B------:R-:W-:-:S03]  /*0570*/  MOV R10, R6 ;  /* 0x00000006000a7202 */ /* 0x000fc60000000f00 */
[----:B------:R-:W-:-:S05]  /*0580*/  IMAD.X R15, RZ, RZ, R15, P1 ;  /* 0x000000ffff0f7224 */ /* 0x000fca00008e060f */
[----:B---3--:R3:W-:Y:S03]  /*0590*/  STG.E.64 desc[UR6][R14.64], R16 ;  /* 0x000000100e007986 */ /* 0x0087e6000c101b06 */
.L_x_10:
[----:B------:R-:W-:Y:S05]  /*05a0*/  BSYNC.RECONVERGENT B1 ;  /* 0x0000000000017941 */ /* 0x000fea0003800200 */
.L_x_9:
[----:B------:R-:W-:-:S13]  /*05b0*/  ISETP.GE.U32.AND P1, PT, R5, 0x3, PT ;  /* 0x000000030500780c */ /* 0x000fda0003f26070 */
[----:B------:R-:W-:Y:S05]  /*05c0*/  @!P1 BRA `(.L_x_8) ;  /* 0x0000000000749947 */ /* 0x000fea0003800000 */
[----:B0123--:R-:W0:Y:S01]  /*05d0*/  LDC.64 R14, c[0x0][0x388] ;  /* 0x0000e200ff0e7b82 */ /* 0x00fe220000000a00 */
[----:B------:R-:W-:-:S07]  /*05e0*/  IMAD.SHL.U32 R29, R3, 0x8, RZ ;  /* 0x00000008031d7824 */ /* 0x000fce00078e00ff */
.L_x_11:
[----:B----4-:R-:W-:-:S04]  /*05f0*/  IMAD.IADD R16, R9, 0x1, R10 ;  /* 0x0000000109107824 */ /* 0x010fc800078e020a */
[----:B0-----:R-:W-:-:S05]  /*0600*/  IMAD.WIDE R22, R16, 0x8, R14 ;  /* 0x0000000810167825 */ /* 0x001fca00078e020e */
[----:B------:R-:W2:Y:S01]  /*0610*/  LDG.E.64 R24, desc[UR6][R22.64] ;  /* 0x0000000616187981 */ /* 0x000ea2000c1e1b00 */
[----:B------:R-:W-:Y:S02]  /*0620*/  IADD3 R27, PT, PT, R9, R16, RZ ;  /* 0x00000010091b7210 */ /* 0x000fe40007ffe0ff */
[----:B------:R-:W-:-:S03]  /*0630*/  IADD3 R16, P1, PT, R29, R22, RZ ;  /* 0x000000161d107210 */ /* 0x000fc60007f3e0ff */
[----:B------:R-:W-:-:S04]  /*0640*/  IMAD.WIDE R26, R27, 0x8, R12 ;  /* 0x000000081b1a7825 */ /* 0x000fc800078e020c */
[----:B------:R-:W-:Y:S01]  /*0650*/  IMAD.X R17, RZ, RZ, R23, P1 ;  /* 0x000000ffff117224 */ /* 0x000fe200008e0617 */
[----:B--2---:R0:W-:Y:S04]  /*0660*/  STG.E.64 desc[UR6][R26.64], R24 ;  /* 0x000000181a007986 */ /* 0x0041e8000c101b06 */
[----:B0-----:R-:W2:Y:S01]  /*0670*/  LDG.E.64 R24, desc[UR6][R16.64] ;  /* 0x0000000610187981 */ /* 0x001ea2000c1e1b00 */
[C---:B------:R-:W-:Y:S02]  /*0680*/  IADD3 R18, P1, PT, R29.reuse, R26, RZ ;  /* 0x0000001a1d127210 */ /* 0x040fe40007f3e0ff */
[----:B------:R-:W-:-:S03]  /*0690*/  IADD3 R20, P2, PT, R29, R16, RZ ;  /* 0x000000101d147210 */ /* 0x000fc60007f5e0ff */
[----:B------:R-:W-:Y:S01]  /*06a0*/  IMAD.X R19, RZ, RZ, R27, P1 ;  /* 0x000000ffff137224 */ /* 0x000fe200008e061b */
[----:B------:R-:W-:Y:S02]  /*06b0*/  IADD3.X R21, PT, PT, RZ, R17, RZ, P2, !PT ;  /* 0x00000011ff157210 */ /* 0x000fe400017fe4ff */
[C---:B------:R-:W-:Y:S02]  /*06c0*/  IADD3 R22, P2, PT, R29.reuse, R20, RZ ;  /* 0x000000141d167210 */ /* 0x040fe40007f5e0ff */
[----:B--2---:R4:W-:Y:S04]  /*06d0*/  STG.E.64 desc[UR6][R18.64], R24 ;  /* 0x0000001812007986 */ /* 0x0049e8000c101b06 */
[----:B------:R-:W2:Y:S01]  /*06e0*/  LDG.E.64 R16, desc[UR6][R20.64] ;  /* 0x0000000614107981 */ /* 0x000ea2000c1e1b00 */
[----:B------:R-:W-:Y:S01]  /*06f0*/  IADD3 R26, P1, PT, R29, R18, RZ ;  /* 0x000000121d1a7210 */ /* 0x000fe20007f3e0ff */
[----:B------:R-:W-:-:S03]  /*0700*/  IMAD.X R23, RZ, RZ, R21, P2 ;  /* 0x000000ffff177224 */ /* 0x000fc600010e0615 */
[----:B------:R-:W-:-:S05]  /*0710*/  IADD3.X R27, PT, PT, RZ, R19, RZ, P1, !PT ;  /* 0x00000013ff1b7210 */ /* 0x000fca0000ffe4ff */
[----:B--2---:R4:W-:Y:S04]  /*0720*/  STG.E.64 desc[UR6][R26.64], R16 ;  /* 0x000000101a007986 */ /* 0x0049e8000c101b06 */
[----:B------:R-:W2:Y:S01]  /*0730*/  LDG.E.64 R22, desc[UR6][R22.64] ;  /* 0x0000000616167981 */ /* 0x000ea2000c1e1b00 */
[----:B------:R-:W-:Y:S02]  /*0740*/  IADD3 R20, P1, PT, R29, R26, RZ ;  /* 0x0000001a1d147210 */ /* 0x000fe40007f3e0ff */
[----:B------:R-:W-:-:S03]  /*0750*/  LEA R10, R3, R10, 0x2 ;  /* 0x0000000a030a7211 */ /* 0x000fc600078e10ff */
[----:B------:R-:W-:Y:S01]  /*0760*/  IMAD.X R21, RZ, RZ, R27, P1 ;  /* 0x000000ffff157224 */ /* 0x000fe200008e061b */
[----:B------:R-:W-:-:S04]  /*0770*/  ISETP.GE.AND P1, PT, R10, R11, PT ;  /* 0x0000000b0a00720c */ /* 0x000fc80003f26270 */
[----:B--2---:R4:W-:Y:S09]  /*0780*/  STG.E.64 desc[UR6][R20.64], R22 ;  /* 0x0000001614007986 */ /* 0x0049f2000c101b06 */
[----:B------:R-:W-:Y:S05]  /*0790*/  @!P1 BRA `(.L_x_11) ;  /* 0xfffffffc00949947 */ /* 0x000fea000383ffff */
.L_x_8:
[----:B------:R-:W-:Y:S05]  /*07a0*/  BSYNC.RECONVERGENT B0 ;  /* 0x0000000000007941 */ /* 0x000fea0003800200 */
.L_x_7:
[----:B------:R-:W-:Y:S05]  /*07b0*/  @!P0 BRA `(.L_x_12) ;  /* 0xfffffff800c48947 */ /* 0x000fea000383ffff */
[----:B------:R-:W-:Y:S05]  /*07c0*/  EXIT ;  /* 0x000000000000794d */ /* 0x000fea0003800000 */
.L_x_13:
        /* <DEDUP_REMOVED lines=11> */
.L_x_42:


//--------------------- .text._Z6dividePdii       --------------------------
	.section	.text._Z6dividePdii,"ax",@progbits
	.align	128
        .global         _Z6dividePdii
        .type           _Z6dividePdii,@function
        .size           _Z6dividePdii,(.L_x_40 - _Z6dividePdii)
        .other          _Z6dividePdii,@"STO_CUDA_ENTRY STV_DEFAULT"
_Z6dividePdii:
.text._Z6dividePdii:
[----:B------:R-:W-:Y:S01]  /*0000*/  LDC R1, c[0x0][0x37c] ;  /* 0x0000df00ff017b82 */ /* 0x000fe20000000800 */
[----:B------:R-:W0:Y:S07]  /*0010*/  S2R R2, SR_TID.X ;  /* 0x0000000000027919 */ /* 0x000e2e0000002100 */
[----:B------:R-:W1:Y:S01]  /*0020*/  S2UR UR8, SR_CTAID.X ;  /* 0x00000000000879c3 */ /* 0x000e620000002500 */
[----:B------:R-:W1:Y:S07]  /*0030*/  LDCU UR5, c[0x0][0x360] ;  /* 0x00006c00ff0577ac */ /* 0x000e6e0008000800 */
[----:B------:R-:W2:Y:S01]  /*0040*/  LDC.64 R4, c[0x0][0x388] ;  /* 0x0000e200ff047b82 */ /* 0x000ea20000000a00 */
[----:B-1----:R-:W-:-:S06]  /*0050*/  UIMAD UR4, UR5, UR8, URZ ;  /* 0x00000008050472a4 */ /* 0x002fcc000f8e02ff */
[----:B0-----:R-:W-:-:S04]  /*0060*/  VIADD R0, R2, UR4 ;  /* 0x0000000402007c36 */ /* 0x001fc80008000000 */
[----:B--2---:R-:W-:-:S05]  /*0070*/  IMAD.X R26, R0, 0x1, R5, PT ;  /* 0x00000001001a7824 */ /* 0x004fca00038e0605 */
[----:B------:R-:W-:-:S13]  /*0080*/  ISETP.GE.AND P0, PT, R26, R4, PT ;  /* 0x000000041a00720c */ /* 0x000fda0003f06270 */
[----:B------:R-:W-:Y:S05]  /*0090*/  @P0 EXIT ;  /* 0x000000000000094d */ /* 0x000fea0003800000 */
[----:B------:R-:W0:Y:S01]  /*00a0*/  LDC.64 R8, c[0x0][0x380] ;  /* 0x0000e000ff087b82 */ /* 0x000e220000000a00 */
[----:B------:R-:W1:Y:S01]  /*00b0*/  LDCU.64 UR6, c[0x0][0x358] ;  /* 0x00006b00ff0677ac */ /* 0x000e620008000a00 */
[----:B------:R-:W-:-:S04]  /*00c0*/  IMAD R25, R5, R4, R5 ;  /* 0x0000000405197224 */ /* 0x000fc800078e0205 */
[----:B0-----:R-:W-:-:S06]  /*00d0*/  IMAD.WIDE R8, R25, 0x8, R8 ;  /* 0x0000000819087825 */ /* 0x001fcc00078e0208 */
[----:B-1----:R-:W5:Y:S01]  /*00e0*/  LDG.E.64 R8, desc[UR6][R8.64] ;  /* 0x0000000608087981 */ /* 0x002f62000c1e1b00 */
[----:B------:R-:W0:Y:S01]  /*00f0*/  LDC R7, c[0x0][0x370] ;  /* 0x0000dc00ff077b82 */ /* 0x000e220000000800 */
[----:B------:R-:W-:Y:S01]  /*0100*/  IMAD.IADD R2, R2, 0x1, R5 ;  /* 0x0000000102027824 */ /* 0x000fe200078e0205 */
[----:B------:R-:W-:Y:S01]  /*0110*/  BSSY.RECONVERGENT B0, `(.L_x_14) ;  /* 0x0000047000007945 */ /* 0x000fe20003800200 */
[C---:B0-----:R-:W-:Y:S02]  /*0120*/  IMAD R3, R7.reuse, UR5, RZ ;  /* 0x0000000507037c24 */ /* 0x041fe4000f8e02ff */
[----:B------:R-:W-:Y:S02]  /*0130*/  VIADD R7, R7, UR8 ;  /* 0x0000000807077c36 */ /* 0x000fe40008000000 */
[----:B------:R-:W0:Y:S01]  /*0140*/  I2F.U32.RP R6, R3 ;  /* 0x0000000300067306 */ /* 0x000e220000209000 */
[----:B------:R-:W-:Y:S01]  /*0150*/  ISETP.NE.U32.AND P3, PT, R3, RZ, PT ;  /* 0x000000ff0300720c */ /* 0x000fe20003f65070 */
[----:B------:R-:W-:-:S05]  /*0160*/  IMAD R7, R7, UR5, RZ ;  /* 0x0000000507077c24 */ /* 0x000fca000f8e02ff */
[C---:B------:R-:W-:Y:S02]  /*0170*/  IADD3 R5, PT, PT, R2.reuse, 0x1, R7 ;  /* 0x0000000102057810 */ /* 0x040fe40007ffe007 */
[----:B------:R-:W-:Y:S02]  /*0180*/  LOP3.LUT R7, RZ, R7, RZ, 0x33, !PT ;  /* 0x00000007ff077212 */ /* 0x000fe400078e33ff */
[----:B------:R-:W-:Y:S01]  /*0190*/  VIMNMX R11, PT, PT, R5, R4, !PT ;  /* 0x00000004050b7248 */ /* 0x000fe20007fe0100 */
[----:B------:R-:W-:Y:S01]  /*01a0*/  IMAD.MOV.U32 R4, RZ, RZ, RZ ;  /* 0x000000ffff047224 */ /* 0x000fe200078e00ff */
[----:B0-----:R-:W0:Y:S02]  /*01b0*/  MUFU.RCP R6, R6 ;  /* 0x0000000600067308 */ /* 0x001e240000001000 */
[----:B------:R-:W-:Y:S01]  /*01c0*/  IADD3 R7, PT, PT, -R2, R11, R7 ;  /* 0x0000000b02077210 */ /* 0x000fe20007ffe107 */
[----:B------:R-:W-:-:S03]  /*01d0*/  IMAD.MOV R11, RZ, RZ, -R3 ;  /* 0x000000ffff0b7224 */ /* 0x000fc600078e0a03 */
[C---:B------:R-:W-:Y:S01]  /*01e0*/  ISETP.NE.AND P0, PT, R7.reuse, RZ, PT ;  /* 0x000000ff0700720c */ /* 0x040fe20003f05270 */
[----:B0-----:R-:W-:Y:S02]  /*01f0*/  VIADD R10, R6, 0xffffffe ;  /* 0x0ffffffe060a7836 */ /* 0x001fe40000000000 */
[----:B------:R-:W-:Y:S02]  /*0200*/  VIADD R6, R7, 0xffffffff ;  /* 0xffffffff07067836 */ /* 0x000fe40000000000 */
[----:B------:R-:W0:Y:S08]  /*0210*/  F2I.FTZ.U32.TRUNC.NTZ R5, R10 ;  /* 0x0000000a00057305 */ /* 0x000e30000021f000 */
[----:B------:R-:W-:-:S02]  /*0220*/  @!P0 IMAD.MOV R6, RZ, RZ, R7 ;  /* 0x000000ffff068224 */ /* 0x000fc400078e0207 */
[----:B0-----:R-:W-:-:S04]  /*0230*/  IMAD R11, R11, R5, RZ ;  /* 0x000000050b0b7224 */ /* 0x001fc800078e02ff */
[----:B------:R-:W-:-:S06]  /*0240*/  IMAD.HI.U32 R5, R5, R11, R4 ;  /* 0x0000000b05057227 */ /* 0x000fcc00078e0004 */
[----:B------:R-:W-:-:S04]  /*0250*/  IMAD.HI.U32 R4, R5, R6, RZ ;  /* 0x0000000605047227 */ /* 0x000fc800078e00ff */
[----:B------:R-:W-:-:S04]  /*0260*/  IMAD.MOV R5, RZ, RZ, -R4 ;  /* 0x000000ffff057224 */ /* 0x000fc800078e0a04 */
[----:B------:R-:W-:Y:S01]  /*0270*/  IMAD R6, R3, R5, R6 ;  /* 0x0000000503067224 */ /* 0x000fe200078e0206 */
[----:B------:R-:W-:-:S04]  /*0280*/  SEL R5, RZ, 0x1, !P0 ;  /* 0x00000001ff057807 */ /* 0x000fc80004000000 */
[----:B------:R-:W-:-:S13]  /*0290*/  ISETP.GE.U32.AND P1, PT, R6, R3, PT ;  /* 0x000000030600720c */ /* 0x000fda0003f26070 */
[----:B------:R-:W-:Y:S02]  /*02a0*/  @P1 IMAD.IADD R6, R6, 0x1, -R3 ;  /* 0x0000000106061824 */ /* 0x000fe400078e0a03 */
[----:B------:R-:W-:-:S03]  /*02b0*/  @P1 VIADD R4, R4, 0x1 ;  /* 0x0000000104041836 */ /* 0x000fc60000000000 */
[----:B------:R-:W-:-:S13]  /*02c0*/  ISETP.GE.U32.AND P2, PT, R6, R3, PT ;  /* 0x000000030600720c */ /* 0x000fda0003f46070 */
[----:B------:R-:W-:Y:S02]  /*02d0*/  @P2 IADD3 R4, PT, PT, R4, 0x1, RZ ;  /* 0x0000000104042810 */ /* 0x000fe40007ffe0ff */
[----:B------:R-:W-:-:S05]  /*02e0*/  @!P3 LOP3.LUT R4, RZ, R3, RZ, 0x33, !PT ;  /* 0x00000003ff04b212 */ /* 0x000fca00078e33ff */
[----:B------:R-:W-:-:S05]  /*02f0*/  IMAD.IADD R5, R5, 0x1, R4 ;  /* 0x0000000105057824 */ /* 0x000fca00078e0204 */
[----:B------:R-:W-:-:S04]  /*0300*/  LOP3.LUT R4, R5, 0x3, RZ, 0xc0, !PT ;  /* 0x0000000305047812 */ /* 0x000fc800078ec0ff */
[----:B------:R-:W-:-:S13]  /*0310*/  ISETP.NE.AND P0, PT, R4, 0x3, PT ;  /* 0x000000030400780c */ /* 0x000fda0003f05270 */
[----:B------:R-:W-:Y:S05]  /*0320*/  @!P0 BRA `(.L_x_15) ;  /* 0x0000000000948947 */ /* 0x000fea0003800000 */
[----:B------:R-:W0:Y:S01]  /*0330*/  LDC.64 R22, c[0x0][0x380] ;  /* 0x0000e000ff167b82 */ /* 0x000e220000000a00 */
[----:B------:R-:W-:Y:S01]  /*0340*/  VIADD R4, R5, 0x1 ;  /* 0x0000000105047836 */ /* 0x000fe20000000000 */
[----:B------:R-:W-:Y:S01]  /*0350*/  BSSY.RECONVERGENT B1, `(.L_x_16) ;  /* 0x0000021000017945 */ /* 0x000fe20003800200 */
[----:B------:R-:W-:Y:S01]  /*0360*/  IADD3 R25, PT, PT, R0, 0x1, R25 ;  /* 0x0000000100197810 */ /* 0x000fe20007ffe019 */
[----:B------:R-:W-:Y:S02]  /*0370*/  VIADD R26, R2, UR4 ;  /* 0x00000004021a7c36 */ /* 0x000fe40008000000 */
[----:B------:R-:W-:-:S05]  /*0380*/  LOP3.LUT R4, R4, 0x3, RZ, 0xc0, !PT ;  /* 0x0000000304047812 */ /* 0x000fca00078ec0ff */
[----:B------:R-:W-:-:S07]  /*0390*/  IMAD.MOV R27, RZ, RZ, -R4 ;  /* 0x000000ffff1b7224 */ /* 0x000fce00078e0a04 */
.L_x_19:
[----:B01----:R-:W-:-:S05]  /*03a0*/  IMAD.WIDE R20, R25, 0x8, R22 ;  /* 0x0000000819147825 */ /* 0x003fca00078e0216 */
[----:B------:R-:W2:Y:S01]  /*03b0*/  LDG.E.64 R10, desc[UR6][R20.64] ;  /* 0x00000006140a7981 */ /* 0x000ea2000c1e1b00 */
[----:B-----5:R-:W0:Y:S01]  /*03c0*/  MUFU.RCP64H R7, R9 ;  /* 0x0000000900077308 */ /* 0x020e220000001800 */
[----:B------:R-:W-:Y:S01]  /*03d0*/  IMAD.MOV.U32 R6, RZ, RZ, 0x1 ;  /* 0x00000001ff067424 */ /* 0x000fe200078e00ff */
[----:B------:R-:W-:Y:S01]  /*03e0*/  BSSY.RECONVERGENT B2, `(.L_x_17) ;  /* 0x0000013000027945 */ /* 0x000fe20003800200 */
[----:B------:R-:W-:-:S05]  /*03f0*/  VIADD R27, R27, 0x1 ;  /* 0x000000011b1b7836 */ /* 0x000fca0000000000 */
[----:B------:R-:W-:Y:S01]  /*0400*/  ISETP.NE.AND P1, PT, R27, RZ, PT ;  /* 0x000000ff1b00720c */ /* 0x000fe20003f25270 */
[----:B0-----:R-:W-:-:S08]  /*0410*/  DFMA R12, -R8, R6, 1 ;  /* 0x3ff00000080c742b */ /* 0x001fd00000000106 */
[----:B------:R-:W-:-:S08]  /*0420*/  DFMA R12, R12, R12, R12 ;  /* 0x0000000c0c0c722b */ /* 0x000fd0000000000c */
[----:B------:R-:W-:-:S08]  /*0430*/  DFMA R12, R6, R12, R6 ;  /* 0x0000000c060c722b */ /* 0x000fd00000000006 */
[----:B------:R-:W-:-:S08]  /*0440*/  DFMA R6, -R8, R12, 1 ;  /* 0x3ff000000806742b */ /* 0x000fd0000000010c */
[----:B------:R-:W-:-:S08]  /*0450*/  DFMA R6, R12, R6, R12 ;  /* 0x000000060c06722b */ /* 0x000fd0000000000c */
[----:B--2---:R-:W-:Y:S01]  /*0460*/  DMUL R32, R10, R6 ;  /* 0x000000060a207228 */ /* 0x004fe20000000000 */
[----:B------:R-:W-:-:S07]  /*0470*/  FSETP.GEU.AND P2, PT, |R11|, 6.5827683646048100446e-37, PT ;  /* 0x036000000b00780b */ /* 0x000fce0003f4e200 */
[----:B------:R-:W-:-:S08]  /*0480*/  DFMA R12, -R8, R32, R10 ;  /* 0x00000020080c722b */ /* 0x000fd0000000010a */
[----:B------:R-:W-:-:S10]  /*0490*/  DFMA R32, R6, R12, R32 ;  /* 0x0000000c0620722b */ /* 0x000fd40000000020 */
[----:B------:R-:W-:-:S05]  /*04a0*/  FFMA R0, RZ, R9, R33 ;  /* 0x00000009ff007223 */ /* 0x000fca0000000021 */
[----:B------:R-:W-:-:S13]  /*04b0*/  FSETP.GT.AND P0, PT, |R0|, 1.469367938527859385e-39, PT ;  /* 0x001000000000780b */ /* 0x000fda0003f04200 */
[----:B------:R-:W-:Y:S05]  /*04c0*/  @P0 BRA P2, `(.L_x_18) ;  /* 0x0000000000100947 */ /* 0x000fea0001000000 */
[----:B------:R-:W-:Y:S01]  /*04d0*/  IMAD.MOV.U32 R14, RZ, RZ, R8 ;  /* 0x000000ffff0e7224 */ /* 0x000fe200078e0008 */
[----:B------:R-:W-:Y:S01]  /*04e0*/  MOV R4, 0x510 ;  /* 0x0000051000047802 */ /* 0x000fe20000000f00 */
[----:B------:R-:W-:-:S07]  /*04f0*/  IMAD.MOV.U32 R15, RZ, RZ, R9 ;  /* 0x000000ffff0f7224 */ /* 0x000fce00078e0009 */
[----:B------:R-:W-:Y:S05]  /*0500*/  CALL.REL.NOINC `($__internal_0_$__cuda_sm20_div_rn_f64_full) ;  /* 0x0000000400b87944 */ /* 0x000fea0003c00000 */
.L_x_18:
[----:B------:R-:W-:Y:S05]  /*0510*/  BSYNC.RECONVERGENT B2 ;  /* 0x0000000000027941 */ /* 0x000fea0003800200 */
.L_x_17:
[----:B------:R1:W-:Y:S01]  /*0520*/  STG.E.64 desc[UR6][R20.64], R32 ;  /* 0x0000002014007986 */ /* 0x0003e2000c101b06 */
[C---:B------:R-:W-:Y:S01]  /*0530*/  IMAD.IADD R26, R3.reuse, 0x1, R26 ;  /* 0x00000001031a7824 */ /* 0x040fe200078e021a */
[----:B------:R-:W-:Y:S01]  /*0540*/  IADD3 R25, PT, PT, R3, R25, RZ ;  /* 0x0000001903197210 */ /* 0x000fe20007ffe0ff */
[----:B------:R-:W-:Y:S06]  /*0550*/  @P1 BRA `(.L_x_19) ;  /* 0xfffffffc00901947 */ /* 0x000fec000383ffff */
[----:B------:R-:W-:Y:S05]  /*0560*/  BSYNC.RECONVERGENT B1 ;  /* 0x0000000000017941 */ /* 0x000fea0003800200 */
.L_x_16:
[----:B------:R-:W-:-:S07]  /*0570*/  VIADD R26, R26, 0x1 ;  /* 0x000000011a1a7836 */ /* 0x000fce0000000000 */
.L_x_15:
[----:B------:R-:W-:Y:S05]  /*0580*/  BSYNC.RECONVERGENT B0 ;  /* 0x0000000000007941 */ /* 0x000fea0003800200 */
.L_x_14:
[----:B------:R-:W0:Y:S01]  /*0590*/  LDC.64 R22, c[0x0][0x380] ;  /* 0x0000e000ff167b82 */ /* 0x000e220000000a00 */
[----:B------:R-:W-:Y:S01]  /*05a0*/  ISETP.GE.U32.AND P0, PT, R5, 0x3, PT ;  /* 0x000000030500780c */ /* 0x000fe20003f06070 */
[----:B------:R-:W2:Y:S06]  /*05b0*/  LDCU UR5, c[0x0][0x388] ;  /* 0x00007100ff0577ac */ /* 0x000eac0008000800 */
[----:B-1----:R-:W1:Y:S06]  /*05c0*/  LDC.64 R20, c[0x0][0x388] ;  /* 0x0000e200ff147b82 */ /* 0x002e6c0000000a00 */
[----:B--2---:R-:W-:Y:S05]  /*05d0*/  @!P0 EXIT ;  /* 0x000000000000894d */ /* 0x004fea0003800000 */
.L_x_28:
[----:B-1----:R-:W-:-:S04]  /*05e0*/  IMAD R31, R21, R20, R26 ;  /* 0x00000014151f7224 */ /* 0x002fc800078e021a */
[----:B0-----:R-:W-:-:S05]  /*05f0*/  IMAD.WIDE R30, R31, 0x8, R22 ;  /* 0x000000081f1e7825 */ /* 0x001fca00078e0216 */
[----:B------:R-:W2:Y:S01]  /*0600*/  LDG.E.64 R10, desc[UR6][R30.64] ;  /* 0x000000061e0a7981 */ /* 0x000ea2000c1e1b00 */
[----:B-----5:R-:W0:Y:S01]  /*0610*/  MUFU.RCP64H R5, R9 ;  /* 0x0000000900057308 */ /* 0x020e220000001800 */
[----:B------:R-:W-:Y:S01]  /*0620*/  IMAD.MOV.U32 R4, RZ, RZ, 0x1 ;  /* 0x00000001ff047424 */ /* 0x000fe200078e00ff */
[----:B------:R-:W-:Y:S05]  /*0630*/  BSSY.RECONVERGENT B0, `(.L_x_20) ;  /* 0x0000011000007945 */ /* 0x000fea0003800200 */
        /* <DEDUP_REMOVED lines=16> */
.L_x_21:
[----:B------:R-:W-:Y:S05]  /*0740*/  BSYNC.RECONVERGENT B0 ;  /* 0x0000000000007941 */ /* 0x000fea0003800200 */
.L_x_20:
[----:B------:R-:W-:Y:S01]  /*0750*/  IMAD.WIDE R28, R3, 0x8, R30 ;  /* 0x00000008031c7825 */ /* 0x000fe200078e021e */
[----:B------:R0:W-:Y:S04]  /*0760*/  STG.E.64 desc[UR6][R30.64], R32 ;  /* 0x000000201e007986 */ /* 0x0001e8000c101b06 */
[----:B------:R-:W2:Y:S01]  /*0770*/  LDG.E.64 R10, desc[UR6][R28.64] ;  /* 0x000000061c0a7981 */ /* 0x000ea2000c1e1b00 */
[----:B------:R-:W1:Y:S01]  /*0780*/  MUFU.RCP64H R5, R9 ;  /* 0x0000000900057308 */ /* 0x000e620000001800 */
[----:B------:R-:W-:Y:S01]  /*0790*/  IMAD.MOV.U32 R4, RZ, RZ, 0x1 ;  /* 0x00000001ff047424 */ /* 0x000fe200078e00ff */
[----:B------:R-:W-:Y:S05]  /*07a0*/  BSSY.RECONVERGENT B0, `(.L_x_22) ;  /* 0x0000011000007945 */ /* 0x000fea0003800200 */
[----:B-1----:R-:W-:-:S08]  /*07b0*/  DFMA R6, -R8, R4, 1 ;  /* 0x3ff000000806742b */ /* 0x002fd00000000104 */
[----:B------:R-:W-:-:S08]  /*07c0*/  DFMA R6, R6, R6, R6 ;  /* 0x000000060606722b */ /* 0x000fd00000000006 */
[----:B------:R-:W-:-:S08]  /*07d0*/  DFMA R6, R4, R6, R4 ;  /* 0x000000060406722b */ /* 0x000fd00000000004 */
[----:B------:R-:W-:-:S08]  /*07e0*/  DFMA R4, -R8, R6, 1 ;  /* 0x3ff000000804742b */ /* 0x000fd00000000106 */
[----:B------:R-:W-:-:S08]  /*07f0*/  DFMA R12, R6, R4, R6 ;  /* 0x00000004060c722b */ /* 0x000fd00000000006 */
[----:B--2---:R-:W-:Y:S01]  /*0800*/  DMUL R4, R12, R10 ;  /* 0x0000000a0c047228 */ /* 0x004fe20000000000 */
[----:B------:R-:W-:-:S07]  /*0810*/  FSETP.GEU.AND P1, PT, |R11|, 6.5827683646048100446e-37, PT ;  /* 0x036000000b00780b */ /* 0x000fce0003f2e200 */
[----:B------:R-:W-:-:S08]  /*0820*/  DFMA R6, -R8, R4, R10 ;  /* 0x000000040806722b */ /* 0x000fd0000000010a */
[----:B0-----:R-:W-:-:S10]  /*0830*/  DFMA R32, R12, R6, R4 ;  /* 0x000000060c20722b */ /* 0x001fd40000000004 */
[----:B------:R-:W-:-:S05]  /*0840*/  FFMA R0, RZ, R9, R33 ;  /* 0x00000009ff007223 */ /* 0x000fca0000000021 */
[----:B------:R-:W-:-:S13]  /*0850*/  FSETP.GT.AND P0, PT, |R0|, 1.469367938527859385e-39, PT ;  /* 0x001000000000780b */ /* 0x000fda0003f04200 */
[----:B------:R-:W-:Y:S05]  /*0860*/  @P0 BRA P1, `(.L_x_23) ;  /* 0x0000000000100947 */ /* 0x000fea0000800000 */
[----:B------:R-:W-:Y:S01]  /*0870*/  IMAD.MOV.U32 R14, RZ, RZ, R8 ;  /* 0x000000ffff0e7224 */ /* 0x000fe200078e0008 */
[----:B------:R-:W-:Y:S01]  /*0880*/  MOV R4, 0x8b0 ;  /* 0x000008b000047802 */ /* 0x000fe20000000f00 */
[----:B------:R-:W-:-:S07]  /*0890*/  IMAD.MOV.U32 R15, RZ, RZ, R9 ;  /* 0x000000ffff0f7224 */ /* 0x000fce00078e0009 */
[----:B------:R-:W-:Y:S05]  /*08a0*/  CALL.REL.NOINC `($__internal_0_$__cuda_sm20_div_rn_f64_full) ;  /* 0x0000000000d07944 */ /* 0x000fea0003c00000 */
.L_x_23:
[----:B------:R-:W-:Y:S05]  /*08b0*/  BSYNC.RECONVERGENT B0 ;  /* 0x0000000000007941 */ /* 0x000fea0003800200 */
.L_x_22:
        /* <DEDUP_REMOVED lines=19> */
[----:B------:R-:W-:Y:S02]  /*09f0*/  MOV R15, R9 ;  /* 0x00000009000f7202 */ /* 0x000fe40000000f00 */
[----:B------:R-:W-:-:S07]  /*0a00*/  MOV R4, 0xa20 ;  /* 0x00000a2000047802 */ /* 0x000fce0000000f00 */
[----:B------:R-:W-:Y:S05]  /*0a10*/  CALL.REL.NOINC `($__internal_0_$__cuda_sm20_div_rn_f64_full) ;  /* 0x0000000000747944 */ /* 0x000fea0003c00000 */
.L_x_25:
[----:B------:R-:W-:Y:S05]  /*0a20*/  BSYNC.RECONVERGENT B0 ;  /* 0x0000000000007941 */ /* 0x000fea0003800200 */
.L_x_24:
        /* <DEDUP_REMOVED lines=22> */
.L_x_27:
[----:B------:R-:W-:Y:S05]  /*0b90*/  BSYNC.RECONVERGENT B0 ;  /* 0x0000000000007941 */ /* 0x000fea0003800200 */
.L_x_26:
[----:B------:R2:W-:Y:S01]  /*0ba0*/  STG.E.64 desc[UR6][R28.64], R32 ;  /* 0x000000201c007986 */ /* 0x0005e2000c101b06 */
[----:B------:R-:W-:-:S05]  /*0bb0*/  IMAD R26, R3, 0x4, R26 ;  /* 0x00000004031a7824 */ /* 0x000fca00078e021a */
[----:B------:R-:W-:-:S13]  /*0bc0*/  ISETP.GE.AND P0, PT, R26, UR5, PT ;  /* 0x000000051a007c0c */ /* 0x000fda000bf06270 */
[----:B--2---:R-:W-:Y:S05]  /*0bd0*/  @!P0 BRA `(.L_x_28) ;  /* 0xfffffff800808947 */ /* 0x004fea000383ffff */
[----:B------:R-:W-:Y:S05]  /*0be0*/  EXIT ;  /* 0x000000000000794d */ /* 0x000fea0003800000 */
        .weak           $__internal_0_$__cuda_sm20_div_rn_f64_full
        .type           $__internal_0_$__cuda_sm20_div_rn_f64_full,@function
        .size           $__internal_0_$__cuda_sm20_div_rn_f64_full,(.L_x_40 - $__internal_0_$__cuda_sm20_div_rn_f64_full)
$__internal_0_$__cuda_sm20_div_rn_f64_full:
[----:B------:R-:W-:Y:S01]  /*0bf0*/  FSETP.GEU.AND P3, PT, |R11|, 1.469367938527859385e-39, PT ;  /* 0x001000000b00780b */ /* 0x000fe20003f6e200 */
[----:B------:R-:W-:Y:S01]  /*0c00*/  IMAD.MOV.U32 R2, RZ, RZ, 0x1ca00000 ;  /* 0x1ca00000ff027424 */ /* 0x000fe200078e00ff */
[C---:B------:R-:W-:Y:S01]  /*0c10*/  FSETP.GEU.AND P0, PT, |R15|.reuse, 1.469367938527859385e-39, PT ;  /* 0x001000000f00780b */ /* 0x040fe20003f0e200 */
[----:B------:R-:W-:Y:S01]  /*0c20*/  IMAD.MOV.U32 R16, RZ, RZ, R10 ;  /* 0x000000ffff107224 */ /* 0x000fe200078e000a */
[----:B------:R-:W-:Y:S01]  /*0c30*/  LOP3.LUT R12, R15, 0x800fffff, RZ, 0xc0, !PT ;  /* 0x800fffff0f0c7812 */ /* 0x000fe200078ec0ff */
[----:B------:R-:W-:Y:S01]  /*0c40*/  IMAD.MOV.U32 R32, RZ, RZ, 0x1 ;  /* 0x00000001ff207424 */ /* 0x000fe200078e00ff */
[----:B------:R-:W-:Y:S01]  /*0c50*/  LOP3.LUT R6, R11, 0x7ff00000, RZ, 0xc0, !PT ;  /* 0x7ff000000b067812 */ /* 0x000fe200078ec0ff */
[----:B------:R-:W-:Y:S01]  /*0c60*/  BSSY.RECONVERGENT B3, `(.L_x_29) ;  /* 0x0000050000037945 */ /* 0x000fe20003800200 */
[----:B------:R-:W-:Y:S01]  /*0c70*/  LOP3.LUT R13, R12, 0x3ff00000, RZ, 0xfc, !PT ;  /* 0x3ff000000c0d7812 */ /* 0x000fe200078efcff */
[----:B------:R-:W-:Y:S01]  /*0c80*/  IMAD.MOV.U32 R12, RZ, RZ, R14 ;  /* 0x000000ffff0c7224 */ /* 0x000fe200078e000e */
[----:B------:R-:W-:-:S03]  /*0c90*/  LOP3.LUT R7, R15, 0x7ff00000, RZ, 0xc0, !PT ;  /* 0x7ff000000f077812 */ /* 0x000fc600078ec0ff */
[----:B------:R-:W-:Y:S01]  /*0ca0*/  @!P3 LOP3.LUT R17, R15, 0x7ff00000, RZ, 0xc0, !PT ;  /* 0x7ff000000f11b812 */ /* 0x000fe200078ec0ff */
[----:B------:R-:W-:Y:S01]  /*0cb0*/  @!P3 IMAD.MOV.U32 R18, RZ, RZ, RZ ;  /* 0x000000ffff12b224 */ /* 0x000fe200078e00ff */
[----:B------:R-:W-:Y:S01]  /*0cc0*/  @!P0 DMUL R12, R14, 8.98846567431157953865e+307 ;  /* 0x7fe000000e0c8828 */ /* 0x000fe20000000000 */
[C---:B------:R-:W-:Y:S02]  /*0cd0*/  ISETP.GE.U32.AND P2, PT, R6.reuse, R7, PT ;  /* 0x000000070600720c */ /* 0x040fe40003f46070 */
[----:B------:R-:W-:Y:S02]  /*0ce0*/  @!P3 ISETP.GE.U32.AND P4, PT, R6, R17, PT ;  /* 0x000000110600b20c */ /* 0x000fe40003f86070 */
[C---:B------:R-:W-:Y:S01]  /*0cf0*/  SEL R17, R2.reuse, 0x63400000, !P2 ;  /* 0x6340000002117807 */ /* 0x040fe20005000000 */
[----:B------:R-:W0:Y:S01]  /*0d00*/  MUFU.RCP64H R33, R13 ;  /* 0x0000000d00217308 */ /* 0x000e220000001800 */
[----:B------:R-:W-:Y:S02]  /*0d10*/  @!P3 SEL R19, R2, 0x63400000, !P4 ;  /* 0x634000000213b807 */ /* 0x000fe40006000000 */
[----:B------:R-:W-:-:S02]  /*0d20*/  LOP3.LUT R17, R17, 0x800fffff, R11, 0xf8, !PT ;  /* 0x800fffff11117812 */ /* 0x000fc400078ef80b */
[----:B------:R-:W-:Y:S02]  /*0d30*/  @!P3 LOP3.LUT R0, R19, 0x80000000, R11, 0xf8, !PT ;  /* 0x800000001300b812 */ /* 0x000fe400078ef80b */
[----:B------:R-:W-:Y:S02]  /*0d40*/  @!P0 LOP3.LUT R7, R13, 0x7ff00000, RZ, 0xc0, !PT ;  /* 0x7ff000000d078812 */ /* 0x000fe400078ec0ff */
[----:B------:R-:W-:Y:S02]  /*0d50*/  @!P3 LOP3.LUT R19, R0, 0x100000, RZ, 0xfc, !PT ;  /* 0x001000000013b812 */ /* 0x000fe400078efcff */
[----:B------:R-:W-:-:S04]  /*0d60*/  MOV R0, R6 ;  /* 0x0000000600007202 */ /* 0x000fc80000000f00 */
[----:B------:R-:W-:Y:S02]  /*0d70*/  @!P3 DFMA R16, R16, 2, -R18 ;  /* 0x400000001010b82b */ /* 0x000fe40000000812 */
[----:B0-----:R-:W-:-:S08]  /*0d80*/  DFMA R18, R32, -R12, 1 ;  /* 0x3ff000002012742b */ /* 0x001fd0000000080c */
[----:B------:R-:W-:Y:S01]  /*0d90*/  DFMA R18, R18, R18, R18 ;  /* 0x000000121212722b */ /* 0x000fe20000000012 */
[----:B------:R-:W-:-:S05]  /*0da0*/  @!P3 LOP3.LUT R0, R17, 0x7ff00000, RZ, 0xc0, !PT ;  /* 0x7ff000001100b812 */ /* 0x000fca00078ec0ff */
[----:B------:R-:W-:Y:S02]  /*0db0*/  VIADD R24, R0, 0xffffffff ;  /* 0xffffffff00187836 */ /* 0x000fe40000000000 */
[----:B------:R-:W-:-:S03]  /*0dc0*/  DFMA R32, R32, R18, R32 ;  /* 0x000000122020722b */ /* 0x000fc60000000020 */
[----:B------:R-:W-:Y:S01]  /*0dd0*/  ISETP.GT.U32.AND P0, PT, R24, 0x7feffffe, PT ;  /* 0x7feffffe1800780c */ /* 0x000fe20003f04070 */
[----:B------:R-:W-:-:S04]  /*0de0*/  VIADD R24, R7, 0xffffffff ;  /* 0xffffffff07187836 */ /* 0x000fc80000000000 */
[----:B------:R-:W-:Y:S01]  /*0df0*/  DFMA R34, R32, -R12, 1 ;  /* 0x3ff000002022742b */ /* 0x000fe2000000080c */
[----:B------:R-:W-:-:S07]  /*0e00*/  ISETP.GT.U32.OR P0, PT, R24, 0x7feffffe, P0 ;  /* 0x7feffffe1800780c */ /* 0x000fce0000704470 */
[----:B------:R-:W-:-:S08]  /*0e10*/  DFMA R34, R32, R34, R32 ;  /* 0x000000222022722b */ /* 0x000fd00000000020 */
[----:B------:R-:W-:-:S08]  /*0e20*/  DMUL R32, R34, R16 ;  /* 0x0000001022207228 */ /* 0x000fd00000000000 */
[----:B------:R-:W-:-:S08]  /*0e30*/  DFMA R18, R32, -R12, R16 ;  /* 0x8000000c2012722b */ /* 0x000fd00000000010 */
[----:B------:R-:W-:Y:S01]  /*0e40*/  DFMA R18, R34, R18, R32 ;  /* 0x000000122212722b */ /* 0x000fe20000000020 */
[----:B------:R-:W-:Y:S10]  /*0e50*/  @P0 BRA `(.L_x_30) ;  /* 0x00000000006c0947 */ /* 0x000ff40003800000 */
[----:B------:R-:W-:-:S04]  /*0e60*/  LOP3.LUT R7, R15, 0x7ff00000, RZ, 0xc0, !PT ;  /* 0x7ff000000f077812 */ /* 0x000fc800078ec0ff */
[CC--:B------:R-:W-:Y:S02]  /*0e70*/  VIADDMNMX R0, R6.reuse, -R7.reuse, 0xb9600000, !PT ;  /* 0xb960000006007446 */ /* 0x0c0fe40007800907 */
[----:B------:R-:W-:Y:S01]  /*0e80*/  ISETP.GE.U32.AND P0, PT, R6, R7, PT ;  /* 0x000000070600720c */ /* 0x000fe20003f06070 */
[----:B------:R-:W-:Y:S01]  /*0e90*/  IMAD.MOV.U32 R6, RZ, RZ, RZ ;  /* 0x000000ffff067224 */ /* 0x000fe200078e00ff */
[----:B------:R-:W-:Y:S02]  /*0ea0*/  VIMNMX R0, PT, PT, R0, 0x46a00000, PT ;  /* 0x46a0000000007848 */ /* 0x000fe40003fe0100 */
[----:B------:R-:W-:-:S05]  /*0eb0*/  SEL R7, R2, 0x63400000, !P0 ;  /* 0x6340000002077807 */ /* 0x000fca0004000000 */
[----:B------:R-:W-:-:S04]  /*0ec0*/  IMAD.IADD R0, R0, 0x1, -R7 ;  /* 0x0000000100007824 */ /* 0x000fc800078e0a07 */
[----:B------:R-:W-:-:S06]  /*0ed0*/  VIADD R7, R0, 0x7fe00000 ;  /* 0x7fe0000000077836 */ /* 0x000fcc0000000000 */
[----:B------:R-:W-:-:S10]  /*0ee0*/  DMUL R32, R18, R6 ;  /* 0x0000000612207228 */ /* 0x000fd40000000000 */
[----:B------:R-:W-:-:S13]  /*0ef0*/  FSETP.GTU.AND P0, PT, |R33|, 1.469367938527859385e-39, PT ;  /* 0x001000002100780b */ /* 0x000fda0003f0c200 */
[----:B------:R-:W-:Y:S05]  /*0f00*/  @P0 BRA `(.L_x_31) ;  /* 0x0000000000940947 */ /* 0x000fea0003800000 */
[----:B------:R-:W-:Y:S01]  /*0f10*/  DFMA R12, R18, -R12, R16 ;  /* 0x8000000c120c722b */ /* 0x000fe20000000010 */
[----:B------:R-:W-:-:S09]  /*0f20*/  IMAD.MOV.U32 R10, RZ, RZ, RZ ;  /* 0x000000ffff0a7224 */ /* 0x000fd200078e00ff */
[C---:B------:R-:W-:Y:S02]  /*0f30*/  FSETP.NEU.AND P0, PT, R13.reuse, RZ, PT ;  /* 0x000000ff0d00720b */ /* 0x040fe40003f0d000 */
[----:B------:R-:W-:-:S04]  /*0f40*/  LOP3.LUT R14, R13, 0x80000000, R15, 0x48, !PT ;  /* 0x800000000d0e7812 */ /* 0x000fc800078e480f */
[----:B------:R-:W-:-:S07]  /*0f50*/  LOP3.LUT R11, R14, R7, RZ, 0xfc, !PT ;  /* 0x000000070e0b7212 */ /* 0x000fce00078efcff */
[----:B------:R-:W-:Y:S05]  /*0f60*/  @!P0 BRA `(.L_x_31) ;  /* 0x00000000007c8947 */ /* 0x000fea0003800000 */
[----:B------:R-:W-:Y:S01]  /*0f70*/  IMAD.MOV R7, RZ, RZ, -R0 ;  /* 0x000000ffff077224 */ /* 0x000fe200078e0a00 */
[----:B------:R-:W-:Y:S01]  /*0f80*/  IADD3 R0, PT, PT, -R0, -0x43300000, RZ ;  /* 0xbcd0000000007810 */ /* 0x000fe20007ffe1ff */
[----:B------:R-:W-:-:S06]  /*0f90*/  IMAD.MOV.U32 R6, RZ, RZ, RZ ;  /* 0x000000ffff067224 */ /* 0x000fcc00078e00ff */
[----:B------:R-:W-:Y:S02]  /*0fa0*/  DFMA R6, R32, -R6, R18 ;  /* 0x800000062006722b */ /* 0x000fe40000000012 */
[----:B------:R-:W-:-:S08]  /*0fb0*/  DMUL.RP R18, R18, R10 ;  /* 0x0000000a12127228 */ /* 0x000fd00000008000 */
[----:B------:R-:W-:Y:S02]  /*0fc0*/  FSETP.NEU.AND P0, PT, |R7|, R0, PT ;  /* 0x000000000700720b */ /* 0x000fe40003f0d200 */
[----:B------:R-:W-:Y:S02]  /*0fd0*/  LOP3.LUT R7, R19, R14, RZ, 0x3c, !PT ;  /* 0x0000000e13077212 */ /* 0x000fe400078e3cff */
[----:B------:R-:W-:Y:S02]  /*0fe0*/  FSEL R32, R18, R32, !P0 ;  /* 0x0000002012207208 */ /* 0x000fe40004000000 */
[----:B------:R-:W-:Y:S01]  /*0ff0*/  FSEL R33, R7, R33, !P0 ;  /* 0x0000002107217208 */ /* 0x000fe20004000000 */
[----:B------:R-:W-:Y:S06]  /*1000*/  BRA `(.L_x_31) ;  /* 0x0000000000547947 */ /* 0x000fec0003800000 */
.L_x_30:
[----:B------:R-:W-:-:S14]  /*1010*/  DSETP.NAN.AND P0, PT, R10, R10, PT ;  /* 0x0000000a0a00722a */ /* 0x000fdc0003f08000 */
[----:B------:R-:W-:Y:S05]  /*1020*/  @P0 BRA `(.L_x_32) ;  /* 0x0000000000440947 */ /* 0x000fea0003800000 */
[----:B------:R-:W-:-:S14]  /*1030*/  DSETP.NAN.AND P0, PT, R14, R14, PT ;  /* 0x0000000e0e00722a */ /* 0x000fdc0003f08000 */
[----:B------:R-:W-:Y:S05]  /*1040*/  @P0 BRA `(.L_x_33) ;  /* 0x0000000000300947 */ /* 0x000fea0003800000 */
[----:B------:R-:W-:Y:S01]  /*1050*/  ISETP.NE.AND P0, PT, R0, R7, PT ;  /* 0x000000070000720c */ /* 0x000fe20003f05270 */
[----:B------:R-:W-:Y:S01]  /*1060*/  IMAD.MOV.U32 R32, RZ, RZ, 0x0 ;  /* 0x00000000ff207424 */ /* 0x000fe200078e00ff */
[----:B------:R-:W-:-:S11]  /*1070*/  MOV R33, 0xfff80000 ;  /* 0xfff8000000217802 */ /* 0x000fd60000000f00 */
[----:B------:R-:W-:Y:S05]  /*1080*/  @!P0 BRA `(.L_x_31) ;  /* 0x0000000000348947 */ /* 0x000fea0003800000 */
[----:B------:R-:W-:Y:S02]  /*1090*/  ISETP.NE.AND P0, PT, R0, 0x7ff00000, PT ;  /* 0x7ff000000000780c */ /* 0x000fe40003f05270 */
[----:B------:R-:W-:Y:S02]  /*10a0*/  LOP3.LUT R33, R11, 0x80000000, R15, 0x48, !PT ;  /* 0x800000000b217812 */ /* 0x000fe400078e480f */
[----:B------:R-:W-:-:S13]  /*10b0*/  ISETP.EQ.OR P0, PT, R7, RZ, !P0 ;  /* 0x000000ff0700720c */ /* 0x000fda0004702670 */
[----:B------:R-:W-:Y:S01]  /*10c0*/  @P0 LOP3.LUT R0, R33, 0x7ff00000, RZ, 0xfc, !PT ;  /* 0x7ff0000021000812 */ /* 0x000fe200078efcff */
[----:B------:R-:W-:Y:S02]  /*10d0*/  @!P0 IMAD.MOV.U32 R32, RZ, RZ, RZ ;  /* 0x000000ffff208224 */ /* 0x000fe400078e00ff */
[----:B------:R-:W-:Y:S02]  /*10e0*/  @P0 IMAD.MOV.U32 R32, RZ, RZ, RZ ;  /* 0x000000ffff200224 */ /* 0x000fe400078e00ff */
[----:B------:R-:W-:Y:S01]  /*10f0*/  @P0 IMAD.MOV.U32 R33, RZ, RZ, R0 ;  /* 0x000000ffff210224 */ /* 0x000fe200078e0000 */
[----:B------:R-:W-:Y:S06]  /*1100*/  BRA `(.L_x_31) ;  /* 0x0000000000147947 */ /* 0x000fec0003800000 */
.L_x_33:
[----:B------:R-:W-:Y:S01]  /*1110*/  LOP3.LUT R33, R15, 0x80000, RZ, 0xfc, !PT ;  /* 0x000800000f217812 */ /* 0x000fe200078efcff */
[----:B------:R-:W-:Y:S01]  /*1120*/  IMAD.MOV.U32 R32, RZ, RZ, R14 ;  /* 0x000000ffff207224 */ /* 0x000fe200078e000e */
[----:B------:R-:W-:Y:S06]  /*1130*/  BRA `(.L_x_31) ;  /* 0x0000000000087947 */ /* 0x000fec0003800000 */
.L_x_32:
[----:B------:R-:W-:Y:S01]  /*1140*/  LOP3.LUT R33, R11, 0x80000, RZ, 0xfc, !PT ;  /* 0x000800000b217812 */ /* 0x000fe200078efcff */
[----:B------:R-:W-:-:S07]  /*1150*/  IMAD.MOV.U32 R32, RZ, RZ, R10 ;  /* 0x000000ffff207224 */ /* 0x000fce00078e000a */
.L_x_31:
[----:B------:R-:W-:Y:S05]  /*1160*/  BSYNC.RECONVERGENT B3 ;  /* 0x0000000000037941 */ /* 0x000fea0003800200 */
.L_x_29:
[----:B------:R-:W-:Y:S02]  /*1170*/  IMAD.MOV.U32 R6, RZ, RZ, R4 ;  /* 0x000000ffff067224 */ /* 0x000fe400078e0004 */
[----:B------:R-:W-:-:S04]  /*1180*/  IMAD.MOV.U32 R7, RZ, RZ, 0x0 ;  /* 0x00000000ff077424 */ /* 0x000fc800078e00ff */
[----:B------:R-:W-:Y:S05]  /*1190*/  RET.REL.NODEC R6 `(_Z6dividePdii) ;  /* 0xffffffec06987950 */ /* 0x000fea0003c3ffff */
.L_x_34:
        /* <DEDUP_REMOVED lines=14> */
.L_x_40:


//--------------------- .text._Z8swapRowsPdiii    --------------------------
	.section	.text._Z8swapRowsPdiii,"ax",@progbits
	.align	128
        .global         _Z8swapRowsPdiii
        .type           _Z8swapRowsPdiii,@function
        .size           _Z8swapRowsPdiii,(.L_x_44 - _Z8swapRowsPdiii)
        .other          _Z8swapRowsPdiii,@"STO_CUDA_ENTRY STV_DEFAULT"
_Z8swapRowsPdiii:
.text._Z8swapRowsPdiii:
[----:B------:R-:W-:Y:S01]  /*0000*/  LDC R1, c[0x0][0x37c] ;  /* 0x0000df00ff017b82 */ /* 0x000fe20000000800 */
[----:B------:R-:W0:Y:S07]  /*0010*/  S2R R5, SR_CTAID.X ;  /* 0x0000000000057919 */ /* 0x000e2e0000002500 */
[----:B------:R-:W1:Y:S01]  /*0020*/  LDC R0, c[0x0][0x388] ;  /* 0x0000e200ff007b82 */ /* 0x000e620000000800 */
[----:B------:R-:W0:Y:S01]  /*0030*/  LDCU UR4, c[0x0][0x360] ;  /* 0x00006c00ff0477ac */ /* 0x000e220008000800 */
[----:B------:R-:W0:Y:S01]  /*0040*/  S2R R2, SR_TID.X ;  /* 0x0000000000027919 */ /* 0x000e220000002100 */
[----:B------:R-:W2:Y:S01]  /*0050*/  LDCU UR5, c[0x0][0x370] ;  /* 0x00006e00ff0577ac */ /* 0x000ea20008000800 */
[----:B0-----:R-:W-:Y:S01]  /*0060*/  IMAD R5, R5, UR4, R2 ;  /* 0x0000000405057c24 */ /* 0x001fe2000f8e0202 */
[----:B--2---:R-:W-:-:S04]  /*0070*/  UIMAD UR4, UR4, UR5, URZ ;  /* 0x00000005040472a4 */ /* 0x004fc8000f8e02ff */
[----:B-1----:R-:W-:-:S13]  /*0080*/  ISETP.GE.AND P0, PT, R5, R0, PT ;  /* 0x000000000500720c */ /* 0x002fda0003f06270 */
[----:B------:R-:W-:Y:S05]  /*0090*/  @P0 EXIT ;  /* 0x000000000000094d */ /* 0x000fea0003800000 */
[----:B------:R-:W0:Y:S01]  /*00a0*/  I2F.U32.RP R8, UR4 ;  /* 0x0000000400087d06 */ /* 0x000e220008209000 */
[----:B------:R-:W-:Y:S01]  /*00b0*/  IADD3 R7, PT, PT, R5, UR4, RZ ;  /* 0x0000000405077c10 */ /* 0x000fe2000fffe0ff */
[----:B------:R-:W1:Y:S01]  /*00c0*/  LDCU UR9, c[0x0][0x390] ;  /* 0x00007200ff0977ac */ /* 0x000e620008000800 */
[----:B------:R-:W-:Y:S01]  /*00d0*/  IADD3 R9, PT, PT, RZ, -UR4, RZ ;  /* 0x80000004ff097c10 */ /* 0x000fe2000fffe0ff */
[----:B------:R-:W-:Y:S01]  /*00e0*/  BSSY.RECONVERGENT B0, `(.L_x_35) ;  /* 0x0000031000007945 */ /* 0x000fe20003800200 */
[CC--:B------:R-:W-:Y:S01]  /*00f0*/  ISETP.GE.AND P0, PT, R7.reuse, R0.reuse, PT ;  /* 0x000000000700720c */ /* 0x0c0fe20003f06270 */
[----:B------:R-:W2:Y:S01]  /*0100*/  LDCU UR10, c[0x0][0x38c] ;  /* 0x00007180ff0a77ac */ /* 0x000ea20008000800 */
[----:B------:R-:W-:Y:S02]  /*0110*/  VIMNMX R4, PT, PT, R7, R0, !PT ;  /* 0x0000000007047248 */ /* 0x000fe40007fe0100 */
[----:B------:R-:W-:Y:S01]  /*0120*/  SEL R6, RZ, 0x1, P0 ;  /* 0x00000001ff067807 */ /* 0x000fe20000000000 */
[----:B------:R-:W3:Y:S01]  /*0130*/  LDCU.64 UR6, c[0x0][0x358] ;  /* 0x00006b00ff0677ac */ /* 0x000ee20008000a00 */
[----:B------:R-:W-:-:S02]  /*0140*/  ISETP.NE.U32.AND P2, PT, RZ, UR4, PT ;  /* 0x00000004ff007c0c */ /* 0x000fc4000bf45070 */
[----:B------:R-:W-:Y:S01]  /*0150*/  IADD3 R4, PT, PT, R4, -R7, -R6 ;  /* 0x8000000704047210 */ /* 0x000fe20007ffe806 */
[----:B0-----:R-:W0:Y:S02]  /*0160*/  MUFU.RCP R8, R8 ;  /* 0x0000000800087308 */ /* 0x001e240000001000 */
[----:B0-----:R-:W-:-:S06]  /*0170*/  IADD3 R2, PT, PT, R8, 0xffffffe, RZ ;  /* 0x0ffffffe08027810 */ /* 0x001fcc0007ffe0ff */
[----:B------:R0:W4:Y:S02]  /*0180*/  F2I.FTZ.U32.TRUNC.NTZ R3, R2 ;  /* 0x0000000200037305 */ /* 0x000124000021f000 */
[----:B0-----:R-:W-:Y:S02]  /*0190*/  HFMA2 R2, -RZ, RZ, 0, 0 ;  /* 0x00000000ff027431 */ /* 0x001fe400000001ff */
[----:B----4-:R-:W-:-:S04]  /*01a0*/  IMAD R9, R9, R3, RZ ;  /* 0x0000000309097224 */ /* 0x010fc800078e02ff */
[----:B------:R-:W-:-:S06]  /*01b0*/  IMAD.HI.U32 R3, R3, R9, R2 ;  /* 0x0000000903037227 */ /* 0x000fcc00078e0002 */
[----:B------:R-:W-:-:S05]  /*01c0*/  IMAD.HI.U32 R7, R3, R4, RZ ;  /* 0x0000000403077227 */ /* 0x000fca00078e00ff */
[----:B------:R-:W-:-:S05]  /*01d0*/  IADD3 R3, PT, PT, -R7, RZ, RZ ;  /* 0x000000ff07037210 */ /* 0x000fca0007ffe1ff */
[----:B------:R-:W-:Y:S02]  /*01e0*/  IMAD R4, R3, UR4, R4 ;  /* 0x0000000403047c24 */ /* 0x000fe4000f8e0204 */
[----:B------:R-:W0:Y:S03]  /*01f0*/  LDC.64 R2, c[0x0][0x380] ;  /* 0x0000e000ff027b82 */ /* 0x000e260000000a00 */
[----:B------:R-:W-:-:S13]  /*0200*/  ISETP.GE.U32.AND P0, PT, R4, UR4, PT ;  /* 0x0000000404007c0c */ /* 0x000fda000bf06070 */
[----:B------:R-:W-:Y:S02]  /*0210*/  @P0 IADD3 R4, PT, PT, R4, -UR4, RZ ;  /* 0x8000000404040c10 */ /* 0x000fe4000fffe0ff */
[----:B------:R-:W-:Y:S02]  /*0220*/  @P0 IADD3 R7, PT, PT, R7, 0x1, RZ ;  /* 0x0000000107070810 */ /* 0x000fe40007ffe0ff */
[----:B------:R-:W-:-:S13]  /*0230*/  ISETP.GE.U32.AND P1, PT, R4, UR4, PT ;  /* 0x0000000404007c0c */ /* 0x000fda000bf26070 */
[----:B------:R-:W-:Y:S01]  /*0240*/  @P1 VIADD R7, R7, 0x1 ;  /* 0x0000000107071836 */ /* 0x000fe20000000000 */
[----:B------:R-:W-:-:S04]  /*0250*/  @!P2 LOP3.LUT R7, RZ, UR4, RZ, 0x33, !PT ;  /* 0x00000004ff07ac12 */ /* 0x000fc8000f8e33ff */
[----:B------:R-:W-:-:S04]  /*0260*/  IADD3 R4, PT, PT, R6, R7, RZ ;  /* 0x0000000706047210 */ /* 0x000fc80007ffe0ff */
[C---:B------:R-:W-:Y:S02]  /*0270*/  LOP3.LUT R6, R4.reuse, 0x3, RZ, 0xc0, !PT ;  /* 0x0000000304067812 */ /* 0x040fe400078ec0ff */
[----:B------:R-:W-:Y:S02]  /*0280*/  ISETP.GE.U32.AND P1, PT, R4, 0x3, PT ;  /* 0x000000030400780c */ /* 0x000fe40003f26070 */
[----:B------:R-:W-:-:S13]  /*0290*/  ISETP.NE.AND P0, PT, R6, 0x3, PT ;  /* 0x000000030600780c */ /* 0x000fda0003f05270 */
[----:B0123--:R-:W-:Y:S05]  /*02a0*/  @!P0 BRA `(.L_x_36) ;  /* 0x0000000000508947 */ /* 0x00ffea0003800000 */
[----:B------:R-:W0:Y:S01]  /*02b0*/  LDC.64 R14, c[0x0][0x380] ;  /* 0x0000e000ff0e7b82 */ /* 0x000e220000000a00 */
[----:B------:R-:W1:Y:S01]  /*02c0*/  LDCU UR5, c[0x0][0x38c] ;  /* 0x00007180ff0577ac */ /* 0x000e620008000800 */
[----:B------:R-:W-:Y:S01]  /*02d0*/  IADD3 R4, PT, PT, R4, 0x1, RZ ;  /* 0x0000000104047810 */ /* 0x000fe20007ffe0ff */
[----:B------:R-:W2:Y:S03]  /*02e0*/  LDCU UR8, c[0x0][0x390] ;  /* 0x00007200ff0877ac */ /* 0x000ea60008000800 */
[----:B------:R-:W-:-:S04]  /*02f0*/  LOP3.LUT R4, R4, 0x3, RZ, 0xc0, !PT ;  /* 0x0000000304047812 */ /* 0x000fc800078ec0ff */
[----:B------:R-:W-:Y:S01]  /*0300*/  IADD3 R4, PT, PT, -R4, RZ, RZ ;  /* 0x000000ff04047210 */ /* 0x000fe20007ffe1ff */
[CC--:B-1----:R-:W-:Y:S02]  /*0310*/  IMAD R17, R5.reuse, R0.reuse, UR5 ;  /* 0x0000000505117e24 */ /* 0x0c2fe4000f8e0200 */
[----:B--2---:R-:W-:-:S07]  /*0320*/  IMAD R19, R5, R0, UR8 ;  /* 0x0000000805137e24 */ /* 0x004fce000f8e0200 */
.L_x_37:
[----:B01----:R-:W-:-:S04]  /*0330*/  IMAD.WIDE R10, R17, 0x8, R14 ;  /* 0x00000008110a7825 */ /* 0x003fc800078e020e */
[----:B------:R-:W-:Y:S01]  /*0340*/  IMAD.WIDE R6, R19, 0x8, R14 ;  /* 0x0000000813067825 */ /* 0x000fe200078e020e */
[----:B------:R-:W2:Y:S04]  /*0350*/  LDG.E.64 R12, desc[UR6][R10.64] ;  /* 0x000000060a0c7981 */ /* 0x000ea8000c1e1b00 */
[----:B------:R-:W3:Y:S01]  /*0360*/  LDG.E.64 R8, desc[UR6][R6.64] ;  /* 0x0000000606087981 */ /* 0x000ee2000c1e1b00 */
[----:B------:R-:W-:Y:S01]  /*0370*/  IADD3 R4, PT, PT, R4, 0x1, RZ ;  /* 0x0000000104047810 */ /* 0x000fe20007ffe0ff */
[----:B------:R-:W-:Y:S02]  /*0380*/  VIADD R5, R5, UR4 ;  /* 0x0000000405057c36 */ /* 0x000fe40008000000 */
[----:B------:R-:W-:Y:S01]  /*0390*/  IMAD R17, R0, UR4, R17 ;  /* 0x0000000400117c24 */ /* 0x000fe2000f8e0211 */
[----:B------:R-:W-:Y:S01]  /*03a0*/  ISETP.NE.AND P0, PT, R4, RZ, PT ;  /* 0x000000ff0400720c */ /* 0x000fe20003f05270 */
[----:B------:R-:W-:Y:S01]  /*03b0*/  IMAD R19, R0, UR4, R19 ;  /* 0x0000000400137c24 */ /* 0x000fe2000f8e0213 */
[----:B--2---:R1:W-:Y:S04]  /*03c0*/  STG.E.64 desc[UR6][R6.64], R12 ;  /* 0x0000000c06007986 */ /* 0x0043e8000c101b06 */
[----:B---3--:R1:W-:Y:S07]  /*03d0*/  STG.E.64 desc[UR6][R10.64], R8 ;  /* 0x000000080a007986 */ /* 0x0083ee000c101b06 */
[----:B------:R-:W-:Y:S05]  /*03e0*/  @P0 BRA `(.L_x_37) ;  /* 0xfffffffc00d00947 */ /* 0x000fea000383ffff */
.L_x_36:
[----:B------:R-:W-:Y:S05]  /*03f0*/  BSYNC.RECONVERGENT B0 ;  /* 0x0000000000007941 */ /* 0x000fea0003800200 */
.L_x_35:
[----:B------:R-:W-:Y:S05]  /*0400*/  @!P1 EXIT ;  /* 0x000000000000994d */ /* 0x000fea0003800000 */
.L_x_38:
[CC--:B0-----:R-:W-:Y:S02]  /*0410*/  IMAD R17, R5.reuse, R0.reuse, UR10 ;  /* 0x0000000a05117e24 */ /* 0x0c1fe4000f8e0200 */
[----:B-1----:R-:W-:Y:S02]  /*0420*/  IMAD R13, R5, R0, UR9 ;  /* 0x00000009050d7e24 */ /* 0x002fe4000f8e0200 */
[----:B------:R-:W-:-:S04]  /*0430*/  IMAD.WIDE R16, R17, 0x8, R2 ;  /* 0x0000000811107825 */ /* 0x000fc800078e0202 */
[----:B------:R-:W-:Y:S01]  /*0440*/  IMAD.WIDE R12, R13, 0x8, R2 ;  /* 0x000000080d0c7825 */ /* 0x000fe200078e0202 */
[----:B------:R-:W2:Y:S04]  /*0450*/  LDG.E.64 R18, desc[UR6][R16.64] ;  /* 0x0000000610127981 */ /* 0x000ea8000c1e1b00 */
[----:B------:R-:W3:Y:S01]  /*0460*/  LDG.E.64 R14, desc[UR6][R12.64] ;  /* 0x000000060c0e7981 */ /* 0x000ee2000c1e1b00 */
[----:B------:R-:W-:-:S05]  /*0470*/  IADD3 R25, PT, PT, R5, UR4, RZ ;  /* 0x0000000405197c10 */ /* 0x000fca000fffe0ff */
[CC--:B------:R-:W-:Y:S02]  /*0480*/  IMAD R5, R25.reuse, R0.reuse, UR10 ;  /* 0x0000000a19057e24 */ /* 0x0c0fe4000f8e0200 */
[----:B------:R-:W-:Y:S02]  /*0490*/  IMAD R7, R25, R0, UR9 ;  /* 0x0000000919077e24 */ /* 0x000fe4000f8e0200 */
[----:B------:R-:W-:-:S04]  /*04a0*/  IMAD.WIDE R4, R5, 0x8, R2 ;  /* 0x0000000805047825 */ /* 0x000fc800078e0202 */
[----:B------:R-:W-:Y:S01]  /*04b0*/  IMAD.WIDE R6, R7, 0x8, R2 ;  /* 0x0000000807067825 */ /* 0x000fe200078e0202 */
[----:B--2---:R0:W-:Y:S04]  /*04c0*/  STG.E.64 desc[UR6][R12.64], R18 ;  /* 0x000000120c007986 */ /* 0x0041e8000c101b06 */
[----:B---3--:R1:W-:Y:S04]  /*04d0*/  STG.E.64 desc[UR6][R16.64], R14 ;  /* 0x0000000e10007986 */ /* 0x0083e8000c101b06 */
        /* <DEDUP_REMOVED lines=9> */
[----:B0-----:R-:W4:Y:S04]  /*0570*/  LDG.E.64 R18, desc[UR6][R8.64] ;  /* 0x0000000608127981 */ /* 0x001f28000c1e1b00 */
[----:B------:R-:W5:Y:S01]  /*0580*/  LDG.E.64 R12, desc[UR6][R10.64] ;  /* 0x000000060a0c7981 */ /* 0x000f62000c1e1b00 */
[----:B------:R-:W-:-:S05]  /*0590*/  IADD3 R25, PT, PT, R25, UR4, RZ ;  /* 0x0000000419197c10 */ /* 0x000fca000fffe0ff */
[CC--:B-1----:R-:W-:Y:S02]  /*05a0*/  IMAD R17, R25.reuse, R0.reuse, UR10 ;  /* 0x0000000a19117e24 */ /* 0x0c2fe4000f8e0200 */
[----:B------:R-:W-:Y:S02]  /*05b0*/  IMAD R15, R25, R0, UR9 ;  /* 0x00000009190f7e24 */ /* 0x000fe4000f8e0200 */
[----:B------:R-:W-:-:S04]  /*05c0*/  IMAD.WIDE R16, R17, 0x8, R2 ;  /* 0x0000000811107825 */ /* 0x000fc800078e0202 */
[----:B------:R-:W-:Y:S01]  /*05d0*/  IMAD.WIDE R14, R15, 0x8, R2 ;  /* 0x000000080f0e7825 */ /* 0x000fe200078e0202 */
[----:B----4-:R0:W-:Y:S04]  /*05e0*/  STG.E.64 desc[UR6][R10.64], R18 ;  /* 0x000000120a007986 */ /* 0x0101e8000c101b06 */
[----:B-----5:R0:W-:Y:S04]  /*05f0*/  STG.E.64 desc[UR6][R8.64], R12 ;  /* 0x0000000c08007986 */ /* 0x0201e8000c101b06 */
[----:B--2---:R-:W2:Y:S04]  /*0600*/  LDG.E.64 R22, desc[UR6][R16.64] ;  /* 0x0000000610167981 */ /* 0x004ea8000c1e1b00 */
[----:B------:R-:W4:Y:S01]  /*0610*/  LDG.E.64 R6, desc[UR6][R14.64] ;  /* 0x000000060e067981 */ /* 0x000f22000c1e1b00 */
[----:B---3--:R-:W-:-:S04]  /*0620*/  IADD3 R5, PT, PT, R25, UR4, RZ ;  /* 0x0000000419057c10 */ /* 0x008fc8000fffe0ff */
[----:B------:R-:W-:Y:S01]  /*0630*/  ISETP.GE.AND P0, PT, R5, R0, PT ;  /* 0x000000000500720c */ /* 0x000fe20003f06270 */
[----:B--2---:R0:W-:Y:S04]  /*0640*/  STG.E.64 desc[UR6][R14.64], R22 ;  /* 0x000000160e007986 */ /* 0x0041e8000c101b06 */
[----:B----4-:R0:W-:Y:S08]  /*0650*/  STG.E.64 desc[UR6][R16.64], R6 ;  /* 0x0000000610007986 */ /* 0x0101f0000c101b06 */
[----:B------:R-:W-:Y:S05]  /*0660*/  @!P0 BRA `(.L_x_38) ;  /* 0xfffffffc00688947 */ /* 0x000fea000383ffff */
[----:B------:R-:W-:Y:S05]  /*0670*/  EXIT ;  /* 0x000000000000794d */ /* 0x000fea0003800000 */
.L_x_39:
        /* <DEDUP_REMOVED lines=16> */
.L_x_44:


//--------------------- .nv.shared.reserved.0     --------------------------
	.section	.nv.shared.reserved.0,"aw",@nobits
	.weak		__nv_reservedSMEM_offset_0_alias
	.size		__nv_reservedSMEM_offset_0_alias, 0, 64
	.other		__nv_reservedSMEM_offset_0_alias,@"STO_CUDA_RESERVED_SHARED STV_DEFAULT"
__nv_reservedSMEM_offset_0_alias:
	.zero		0
	.zero		64


//--------------------- .nv.constant0._Z12split_joinedPdPKdii --------------------------
	.section	.nv.constant0._Z12split_joinedPdPKdii,"a",@progbits
	.sectionflags	@""
	.align	4
.nv.constant0._Z12split_joinedPdPKdii:
	.zero		920


//--------------------- .nv.constant0._Z11make_joinedPdPKdii --------------------------
	.section	.nv.constant0._Z11make_joinedPdPKdii,"a",@progbits
	.sectionflags	@""
	.align	4
.nv.constant0._Z11make_joinedPdPKdii:
	.zero		920


//--------------------- .nv.constant0._Z6dividePdii --------------------------
	.section	.nv.constant0._Z6dividePdii,"a",@progbits
	.sectionflags	@""
	.align	4
.nv.constant0._Z6dividePdii:
	.zero		912


//--------------------- .nv.constant0._Z8swapRowsPdiii --------------------------
	.section	.nv.constant0._Z8swapRowsPdiii,"a",@progbits
	.sectionflags	@""
	.align	4
.nv.constant0._Z8swapRowsPdiii:
	.zero		916


//--------------------- SYMBOLS --------------------------

	.type		.nv.reservedSmem.offset0,@object
	.size		.nv.reservedSmem.offset0,0x4
